// auto-generated by cutlass_sweep.gemm — config: {"arch": "sm_90", "cluster_m": 1, "cluster_n": 1, "dtype": "fp16", "dtype_b": "fp16", "layout": "nt", "stages": 0, "tile_k": 64, "tile_m": 128, "tile_n": 256}
#include "cutlass/cutlass.h"
#include "cutlass/gemm/collective/collective_builder.hpp"
#include "cutlass/gemm/device/gemm_universal_adapter.h"
#include "cutlass/gemm/kernel/gemm_universal.hpp"
#include "cutlass/epilogue/collective/collective_builder.hpp"

using ElemA = cutlass::half_t;
using ElemB = cutlass::half_t;
using ElemCD = cutlass::half_t;
using Acc  = float;
using TileShape    = cute::Shape<cute::_128, cute::_256, cute::_64>;
using ClusterShape = cute::Shape<cute::_1, cute::_1, cute::_1>;

using CollectiveEpilogue = typename cutlass::epilogue::collective::CollectiveBuilder<
    cutlass::arch::Sm90, cutlass::arch::OpClassTensorOp,
    TileShape, ClusterShape,
    cutlass::epilogue::collective::EpilogueTileAuto,
    Acc, Acc,
    ElemCD, cutlass::layout::RowMajor, 128 / cutlass::sizeof_bits<ElemCD>::value,
    ElemCD, cutlass::layout::RowMajor, 128 / cutlass::sizeof_bits<ElemCD>::value,
    cutlass::epilogue::collective::EpilogueScheduleAuto
  >::CollectiveOp;

using CollectiveMainloop = typename cutlass::gemm::collective::CollectiveBuilder<
    cutlass::arch::Sm90, cutlass::arch::OpClassTensorOp,
    ElemA, cutlass::layout::RowMajor, 128 / cutlass::sizeof_bits<ElemA>::value,
    ElemB, cutlass::layout::ColumnMajor, 128 / cutlass::sizeof_bits<ElemB>::value,
    Acc,
    TileShape, ClusterShape,
    cutlass::gemm::collective::StageCountAutoCarveout<static_cast<int>(sizeof(typename CollectiveEpilogue::SharedStorage))>,
    cutlass::gemm::collective::KernelScheduleAuto
  >::CollectiveOp;

using GemmKernel = cutlass::gemm::kernel::GemmUniversal<
    cute::Shape<int,int,int,int>,
    CollectiveMainloop,
    CollectiveEpilogue
>;
using Gemm = cutlass::gemm::device::GemmUniversalAdapter<GemmKernel>;

// Force the device kernel symbol into the cubin without needing a host main.
auto* _anchor = &cutlass::device_kernel<GemmKernel>;


// ===== COMPILED SASS (sm_90a) =====

	.target	sm_90a

	.elftype	@"ET_EXEC"


//--------------------- .note.nv.tkinfo           --------------------------
	.section	.note.nv.tkinfo,"",@"SHT_NOTE"
	.sectionflags	@"SHF_NOTE_NV_TKINFO"
	.tkinfo
        /*0018*/ 	.word	0x00000002
        /*0030*/ 	.string	""
        /*0030*/ 	.string	"ptxas"
        /*0030*/ 	.string	"Cuda compilation tools, release 13.0, V13.0.88"
        /*0030*/ 	.string	"Build cuda_13.0.r13.0/compiler.36424714_0"
        /*0030*/ 	.string	"-arch sm_90a -m 64 "



//--------------------- .note.nv.cuinfo           --------------------------
	.section	.note.nv.cuinfo,"",@"SHT_NOTE"
	.sectionflags	@"SHF_NOTE_NV_CUINFO"
        /*0018*/ 	.short	0x0002
        /*001a*/ 	.short	0x005a
        /*001c*/ 	.short	0x0082
	.zero		2


//--------------------- .nv.info                  --------------------------
	.section	.nv.info,"",@"SHT_CUDA_INFO"
	.align	4


	//----- nvinfo : EIATTR_REGCOUNT
	.align		4
        /*0000*/ 	.byte	0x04, 0x2f
        /*0002*/ 	.short	(.L_15 - .L_14)
	.align		4
.L_14:
        /*0004*/ 	.word	index@(_ZN7cutlass13device_kernelINS_4gemm6kernel13GemmUniversalIN4cute5tupleIJiiiiEEENS1_10collective13CollectiveMmaINS1_34MainloopSm90TmaGmmaWarpSpecializedILi4ENS5_IJNS4_1CILi1EEESB_SB_EEENS1_35KernelTmaWarpSpecializedCooperativeEEENS5_IJNSA_ILi128EEENSA_ILi256EEENSA_ILi64EEEEEENS_6half_tENS5_IJlSB_lEEESJ_SK_NS4_8TiledMMAINS4_8MMA_AtomIJNS4_4SM904GMMA26MMA_64x256x16_F32F16F16_SSILNSO_5MajorE0ELSQ_0ELNSO_7ScaleInE1ELSR_1EEEEEENS4_6LayoutINS5_IJNSA_ILi2EEESB_SB_EEENS5_IJSB_NSA_ILi0EEESX_EEEEENS5_IJNS4_10UnderscoreES10_S10_EEEEENS4_13SM90_TMA_LOADENS4_14ComposedLayoutINS4_7SwizzleILi3ELi4ELi3EEENS4_18smem_ptr_flag_bitsILi16EEENSU_INS5_IJNSA_ILi8EEESH_EEENS5_IJSH_SB_EEEEEEEvNS4_8identityES13_S1D_vS1E_EENS_8epilogue10collective6detail29Sm90TmaWarpSpecializedAdapterINS1H_15DefaultEpilogueISJ_SK_SK_NS1G_6thread17LinearCombinationISJ_Li1EffLNS1L_9ScaleType4KindE0ELNS_15FloatRoundStyleE2ESJ_EENS1_15EpilogueDefaultEEEEEvvEEEEvNT_6ParamsE)
        /*0008*/ 	.word	0x000000a8


	//----- nvinfo : EIATTR_FRAME_SIZE
	.align		4
.L_15:
        /*000c*/ 	.byte	0x04, 0x11
        /*000e*/ 	.short	(.L_17 - .L_16)
	.align		4
.L_16:
        /*0010*/ 	.word	index@(_ZN7cutlass13device_kernelINS_4gemm6kernel13GemmUniversalIN4cute5tupleIJiiiiEEENS1_10collective13CollectiveMmaINS1_34MainloopSm90TmaGmmaWarpSpecializedILi4ENS5_IJNS4_1CILi1EEESB_SB_EEENS1_35KernelTmaWarpSpecializedCooperativeEEENS5_IJNSA_ILi128EEENSA_ILi256EEENSA_ILi64EEEEEENS_6half_tENS5_IJlSB_lEEESJ_SK_NS4_8TiledMMAINS4_8MMA_AtomIJNS4_4SM904GMMA26MMA_64x256x16_F32F16F16_SSILNSO_5MajorE0ELSQ_0ELNSO_7ScaleInE1ELSR_1EEEEEENS4_6LayoutINS5_IJNSA_ILi2EEESB_SB_EEENS5_IJSB_NSA_ILi0EEESX_EEEEENS5_IJNS4_10UnderscoreES10_S10_EEEEENS4_13SM90_TMA_LOADENS4_14ComposedLayoutINS4_7SwizzleILi3ELi4ELi3EEENS4_18smem_ptr_flag_bitsILi16EEENSU_INS5_IJNSA_ILi8EEESH_EEENS5_IJSH_SB_EEEEEEEvNS4_8identityES13_S1D_vS1E_EENS_8epilogue10collective6detail29Sm90TmaWarpSpecializedAdapterINS1H_15DefaultEpilogueISJ_SK_SK_NS1G_6thread17LinearCombinationISJ_Li1EffLNS1L_9ScaleType4KindE0ELNS_15FloatRoundStyleE2ESJ_EENS1_15EpilogueDefaultEEEEEvvEEEEvNT_6ParamsE)
        /*0014*/ 	.word	0x00000000


	//----- nvinfo : EIATTR_MIN_STACK_SIZE
	.align		4
.L_17:
        /*0018*/ 	.byte	0x04, 0x12
        /*001a*/ 	.short	(.L_19 - .L_18)
	.align		4
.L_18:
        /*001c*/ 	.word	index@(_ZN7cutlass13device_kernelINS_4gemm6kernel13GemmUniversalIN4cute5tupleIJiiiiEEENS1_10collective13CollectiveMmaINS1_34MainloopSm90TmaGmmaWarpSpecializedILi4ENS5_IJNS4_1CILi1EEESB_SB_EEENS1_35KernelTmaWarpSpecializedCooperativeEEENS5_IJNSA_ILi128EEENSA_ILi256EEENSA_ILi64EEEEEENS_6half_tENS5_IJlSB_lEEESJ_SK_NS4_8TiledMMAINS4_8MMA_AtomIJNS4_4SM904GMMA26MMA_64x256x16_F32F16F16_SSILNSO_5MajorE0ELSQ_0ELNSO_7ScaleInE1ELSR_1EEEEEENS4_6LayoutINS5_IJNSA_ILi2EEESB_SB_EEENS5_IJSB_NSA_ILi0EEESX_EEEEENS5_IJNS4_10UnderscoreES10_S10_EEEEENS4_13SM90_TMA_LOADENS4_14ComposedLayoutINS4_7SwizzleILi3ELi4ELi3EEENS4_18smem_ptr_flag_bitsILi16EEENSU_INS5_IJNSA_ILi8EEESH_EEENS5_IJSH_SB_EEEEEEEvNS4_8identityES13_S1D_vS1E_EENS_8epilogue10collective6detail29Sm90TmaWarpSpecializedAdapterINS1H_15DefaultEpilogueISJ_SK_SK_NS1G_6thread17LinearCombinationISJ_Li1EffLNS1L_9ScaleType4KindE0ELNS_15FloatRoundStyleE2ESJ_EENS1_15EpilogueDefaultEEEEEvvEEEEvNT_6ParamsE)
        /*0020*/ 	.word	0x00000000
.L_19:


//--------------------- .nv.compat                --------------------------
	.section	.nv.compat,"",@"SHT_CUDA_COMPAT_INFO"
	.align	4
        /*0000*/ 	.byte	0x02, 0x09, 0x01, 0x00, 0x02, 0x02, 0x04, 0x00, 0x02, 0x05, 0x05, 0x00, 0x03, 0x07, 0x01, 0x01
        /*0010*/ 	.byte	0x02, 0x03, 0x01, 0x00, 0x02, 0x06, 0x01, 0x00, 0x04, 0x0b, 0x08, 0x00, 0x00, 0x00, 0x00, 0x00
        /*0020*/ 	.byte	0x00, 0x00, 0x00, 0x00


//--------------------- .nv.info._ZN7cutlass13device_kernelINS_4gemm6kernel13GemmUniversalIN4cute5tupleIJiiiiEEENS1_10collective13CollectiveMmaINS1_34MainloopSm90TmaGmmaWarpSpecializedILi4ENS5_IJNS4_1CILi1EEESB_SB_EEENS1_35KernelTmaWarpSpecializedCooperativeEEENS5_IJNSA_ILi128EEENSA_ILi256EEENSA_ILi64EEEEEENS_6half_tENS5_IJlSB_lEEESJ_SK_NS4_8TiledMMAINS4_8MMA_AtomIJNS4_4SM904GMMA26MMA_64x256x16_F32F16F16_SSILNSO_5MajorE0ELSQ_0ELNSO_7ScaleInE1ELSR_1EEEEEENS4_6LayoutINS5_IJNSA_ILi2EEESB_SB_EEENS5_IJSB_NSA_ILi0EEESX_EEEEENS5_IJNS4_10UnderscoreES10_S10_EEEEENS4_13SM90_TMA_LOADENS4_14ComposedLayoutINS4_7SwizzleILi3ELi4ELi3EEENS4_18smem_ptr_flag_bitsILi16EEENSU_INS5_IJNSA_ILi8EEESH_EEENS5_IJSH_SB_EEEEEEEvNS4_8identityES13_S1D_vS1E_EENS_8epilogue10collective6detail29Sm90TmaWarpSpecializedAdapterINS1H_15DefaultEpilogueISJ_SK_SK_NS1G_6thread17LinearCombinationISJ_Li1EffLNS1L_9ScaleType4KindE0ELNS_15FloatRoundStyleE2ESJ_EENS1_15EpilogueDefaultEEEEEvvEEEEvNT_6ParamsE --------------------------
	.section	.nv.info._ZN7cutlass13device_kernelINS_4gemm6kernel13GemmUniversalIN4cute5tupleIJiiiiEEENS1_10collective13CollectiveMmaINS1_34MainloopSm90TmaGmmaWarpSpecializedILi4ENS5_IJNS4_1CILi1EEESB_SB_EEENS1_35KernelTmaWarpSpecializedCooperativeEEENS5_IJNSA_ILi128EEENSA_ILi256EEENSA_ILi64EEEEEENS_6half_tENS5_IJlSB_lEEESJ_SK_NS4_8TiledMMAINS4_8MMA_AtomIJNS4_4SM904GMMA26MMA_64x256x16_F32F16F16_SSILNSO_5MajorE0ELSQ_0ELNSO_7ScaleInE1ELSR_1EEEEEENS4_6LayoutINS5_IJNSA_ILi2EEESB_SB_EEENS5_IJSB_NSA_ILi0EEESX_EEEEENS5_IJNS4_10UnderscoreES10_S10_EEEEENS4_13SM90_TMA_LOADENS4_14ComposedLayoutINS4_7SwizzleILi3ELi4ELi3EEENS4_18smem_ptr_flag_bitsILi16EEENSU_INS5_IJNSA_ILi8EEESH_EEENS5_IJSH_SB_EEEEEEEvNS4_8identityES13_S1D_vS1E_EENS_8epilogue10collective6detail29Sm90TmaWarpSpecializedAdapterINS1H_15DefaultEpilogueISJ_SK_SK_NS1G_6thread17LinearCombinationISJ_Li1EffLNS1L_9ScaleType4KindE0ELNS_15FloatRoundStyleE2ESJ_EENS1_15EpilogueDefaultEEEEEvvEEEEvNT_6ParamsE,"",@"SHT_CUDA_INFO"
	.sectionflags	@""
	.align	4


	//----- nvinfo : EIATTR_CUDA_API_VERSION
	.align		4
        /*0000*/ 	.byte	0x04, 0x37
        /*0002*/ 	.short	(.L_21 - .L_20)
.L_20:
        /*0004*/ 	.word	0x00000082


	//----- nvinfo : EIATTR_KPARAM_INFO
	.align		4
.L_21:
        /*0008*/ 	.byte	0x04, 0x17
        /*000a*/ 	.short	(.L_23 - .L_22)
.L_22:
        /*000c*/ 	.word	0x00000000
        /*0010*/ 	.short	0x0000
        /*0012*/ 	.short	0x0070
        /*0014*/ 	.byte	0x00, 0xf0, 0x01, 0x10


	//----- nvinfo : EIATTR_SPARSE_MMA_MASK
	.align		4
.L_23:
        /*0018*/ 	.byte	0x03, 0x50
        /*001a*/ 	.short	0x0000


	//----- nvinfo : EIATTR_MAXREG_COUNT
	.align		4
        /*001c*/ 	.byte	0x03, 0x1b
        /*001e*/ 	.short	0x00a8


	//----- nvinfo : EIATTR_NUM_BARRIERS
	.align		4
        /*0020*/ 	.byte	0x02, 0x4c
        /*0022*/ 	.byte	0x01
	.zero		1


	//----- nvinfo : EIATTR_EXTERNS
	.align		4
        /*0024*/ 	.byte	0x04, 0x0f
        /*0026*/ 	.short	(.L_25 - .L_24)


	//   ....[0]....
	.align		4
.L_24:
        /*0028*/ 	.word	index@(__assertfail)


	//----- nvinfo : EIATTR_MERCURY_ISA_VERSION
	.align		4
.L_25:
        /*002c*/ 	.byte	0x03, 0x5f
        /*002e*/ 	.short	0x0101


	//----- nvinfo : EIATTR_INT_WARP_WIDE_INSTR_OFFSETS
	.align		4
        /*0030*/ 	.byte	0x04, 0x31
        /*0032*/ 	.short	(.L_27 - .L_26)


	//   ....[0]....
.L_26:
        /*0034*/ 	.word	0x000003b0


	//   ....[1]....
        /*0038*/ 	.word	0x000003e0


	//   ....[2]....
        /*003c*/ 	.word	0x000004c0


	//----- nvinfo : EIATTR_COOP_GROUP_MASK_REGIDS
	.align		4
.L_27:
        /*0040*/ 	.byte	0x04, 0x29
        /*0042*/ 	.short	(.L_29 - .L_28)


	//   ....[0]....
.L_28:
        /*0044*/ 	.word	0xffffffff


	//   ....[1]....
        /*0048*/ 	.word	0xffffffff


	//   ....[2]....
        /*004c*/ 	.word	0xffffffff


	//   ....[3]....
        /*0050*/ 	.word	0xffffffff


	//   ....[4]....
        /*0054*/ 	.word	0xffffffff


	//----- nvinfo : EIATTR_COOP_GROUP_INSTR_OFFSETS
	.align		4
.L_29:
        /*0058*/ 	.byte	0x04, 0x28
        /*005a*/ 	.short	(.L_31 - .L_30)


	//   ....[0]....
.L_30:
        /*005c*/ 	.word	0x00000060


	//   ....[1]....
        /*0060*/ 	.word	0x00000070


	//   ....[2]....
        /*0064*/ 	.word	0x00000130


	//   ....[3]....
        /*0068*/ 	.word	0x000002c0


	//   ....[4]....
        /*006c*/ 	.word	0x00000f70


	//----- nvinfo : EIATTR_REG_RECONFIG
	.align		4
.L_31:
        /*0070*/ 	.byte	0x01, 0x54
	.zero		2


	//----- nvinfo : EIATTR_SYSCALL_OFFSETS
	.align		4
        /*0074*/ 	.byte	0x04, 0x46
        /*0076*/ 	.short	(.L_33 - .L_32)


	//   ....[0]....
.L_32:
        /*0078*/ 	.word	0x00001130


	//----- nvinfo : EIATTR_MBARRIER_INSTR_OFFSETS
	.align		4
.L_33:
        /*007c*/ 	.byte	0x04, 0x39
        /*007e*/ 	.short	(.L_35 - .L_34)


	//   ....[0]....
.L_34:
        /*0080*/ 	.word	0x00000230
        /*0084*/ 	.word	0x000000ff
        /*0088*/ 	.word	0x00000000
        /*008c*/ 	.short	0x0100
        /*008e*/ 	.byte	0x08
	.zero		1


	//   ....[1]....
        /*0090*/ 	.word	0x00000240
        /*0094*/ 	.word	0x000000ff
        /*0098*/ 	.word	0x00000020
        /*009c*/ 	.short	0x0100
        /*009e*/ 	.byte	0x08
	.zero		1


	//   ....[2]....
        /*00a0*/ 	.word	0x00000250
        /*00a4*/ 	.word	0x000000ff
        /*00a8*/ 	.word	0x00000008
        /*00ac*/ 	.short	0x0100
        /*00ae*/ 	.byte	0x08
	.zero		1


	//   ....[3]....
        /*00b0*/ 	.word	0x00000260
        /*00b4*/ 	.word	0x000000ff
        /*00b8*/ 	.word	0x00000028
        /*00bc*/ 	.short	0x0100
        /*00be*/ 	.byte	0x08
	.zero		1


	//   ....[4]....
        /*00c0*/ 	.word	0x00000270
        /*00c4*/ 	.word	0x000000ff
        /*00c8*/ 	.word	0x00000010
        /*00cc*/ 	.short	0x0100
        /*00ce*/ 	.byte	0x08
	.zero		1


	//   ....[5]....
        /*00d0*/ 	.word	0x00000280
        /*00d4*/ 	.word	0x000000ff
        /*00d8*/ 	.word	0x00000030
        /*00dc*/ 	.short	0x0100
        /*00de*/ 	.byte	0x08
	.zero		1


	//   ....[6]....
        /*00e0*/ 	.word	0x00000290
        /*00e4*/ 	.word	0x000000ff
        /*00e8*/ 	.word	0x00000018
        /*00ec*/ 	.short	0x0100
        /*00ee*/ 	.byte	0x08
	.zero		1


	//   ....[7]....
        /*00f0*/ 	.word	0x000002a0
        /*00f4*/ 	.word	0x000000ff
        /*00f8*/ 	.word	0x00000038
        /*00fc*/ 	.short	0x0100
        /*00fe*/ 	.byte	0x08
	.zero		1


	//   ....[8]....
        /*0100*/ 	.word	0x00000530
        /*0104*/ 	.word	0x000000ff
        /*0108*/ 	.word	0x00000050
        /*010c*/ 	.short	0x0100
        /*010e*/ 	.byte	0x06
	.zero		1


	//   ....[9]....
        /*0110*/ 	.word	0x00000590
        /*0114*/ 	.word	0x000000ff
        /*0118*/ 	.word	0x00000058
        /*011c*/ 	.short	0x0100
        /*011e*/ 	.byte	0x06
	.zero		1


	//   ....[10]....
        /*0120*/ 	.word	0x000011b0
        /*0124*/ 	.word	0x00000003
        /*0128*/ 	.word	0x00000000
        /*012c*/ 	.short	0x010a
        /*012e*/ 	.byte	0x3f
	.zero		1


	//   ....[11]....
        /*0130*/ 	.word	0x000011f0
        /*0134*/ 	.word	0x00000003
        /*0138*/ 	.word	0x00000000
        /*013c*/ 	.short	0x010a
        /*013e*/ 	.byte	0x3f
	.zero		1


	//   ....[12]....
        /*0140*/ 	.word	0x000015c0
        /*0144*/ 	.word	0x000000ff
        /*0148*/ 	.word	0x00000000
        /*014c*/ 	.short	0x010a
        /*014e*/ 	.byte	0x08
	.zero		1


	//   ....[13]....
        /*0150*/ 	.word	0x00001600
        /*0154*/ 	.word	0x000000ff
        /*0158*/ 	.word	0x00000000
        /*015c*/ 	.short	0x010a
        /*015e*/ 	.byte	0x08
	.zero		1


	//   ....[14]....
        /*0160*/ 	.word	0x00001890
        /*0164*/ 	.word	0x000000ff
        /*0168*/ 	.word	0x00000000
        /*016c*/ 	.short	0x0101
        /*016e*/ 	.byte	0x08
	.zero		1


	//   ....[15]....
        /*0170*/ 	.word	0x00001a70
        /*0174*/ 	.word	0x000000ff
        /*0178*/ 	.word	0x00000000
        /*017c*/ 	.short	0x0101
        /*017e*/ 	.byte	0x04
	.zero		1


	//   ....[16]....
        /*0180*/ 	.word	0x0000a8f0
        /*0184*/ 	.word	0x0000000c
        /*0188*/ 	.word	0x00000020
        /*018c*/ 	.short	0x010a
        /*018e*/ 	.byte	0x3f
	.zero		1


	//   ....[17]....
        /*0190*/ 	.word	0x0000acb0
        /*0194*/ 	.word	0x00000005
        /*0198*/ 	.word	0x00000058
        /*019c*/ 	.short	0x0101
        /*019e*/ 	.byte	0x3f
	.zero		1


	//   ....[18]....
        /*01a0*/ 	.word	0x0000b3b0
        /*01a4*/ 	.word	0x00000007
        /*01a8*/ 	.word	0x00000000
        /*01ac*/ 	.short	0x010a
        /*01ae*/ 	.byte	0x3f
	.zero		1


	//   ....[19]....
        /*01b0*/ 	.word	0x0000b430
        /*01b4*/ 	.word	0x00000006
        /*01b8*/ 	.word	0x00000000
        /*01bc*/ 	.short	0x010a
        /*01be*/ 	.byte	0x3f
	.zero		1


	//   ....[20]....
        /*01c0*/ 	.word	0x0000b4c0
        /*01c4*/ 	.word	0x00000007
        /*01c8*/ 	.word	0x00000000
        /*01cc*/ 	.short	0x010a
        /*01ce*/ 	.byte	0x3f
	.zero		1


	//   ....[21]....
        /*01d0*/ 	.word	0x0000b550
        /*01d4*/ 	.word	0x00000005
        /*01d8*/ 	.word	0x00000000
        /*01dc*/ 	.short	0x010a
        /*01de*/ 	.byte	0x3f
	.zero		1


	//   ....[22]....
        /*01e0*/ 	.word	0x0000b5b0
        /*01e4*/ 	.word	0x00000003
        /*01e8*/ 	.word	0x00000000
        /*01ec*/ 	.short	0x010a
        /*01ee*/ 	.byte	0x3f
	.zero		1


	//   ....[23]....
        /*01f0*/ 	.word	0x0000b610
        /*01f4*/ 	.word	0x00000004
        /*01f8*/ 	.word	0x00000000
        /*01fc*/ 	.short	0x010a
        /*01fe*/ 	.byte	0x3f
	.zero		1


	//   ....[24]....
        /*0200*/ 	.word	0x0000b6e0
        /*0204*/ 	.word	0x0000000c
        /*0208*/ 	.word	0x00000020
        /*020c*/ 	.short	0x010a
        /*020e*/ 	.byte	0x3f
	.zero		1


	//   ....[25]....
        /*0210*/ 	.word	0x0000b7b0
        /*0214*/ 	.word	0x00000007
        /*0218*/ 	.word	0x00000000
        /*021c*/ 	.short	0x010a
        /*021e*/ 	.byte	0x3f
	.zero		1


	//   ....[26]....
        /*0220*/ 	.word	0x0000b800
        /*0224*/ 	.word	0x00000006
        /*0228*/ 	.word	0x00000000
        /*022c*/ 	.short	0x010a
        /*022e*/ 	.byte	0x3f
	.zero		1


	//   ....[27]....
        /*0230*/ 	.word	0x0000b850
        /*0234*/ 	.word	0x00000007
        /*0238*/ 	.word	0x00000000
        /*023c*/ 	.short	0x010a
        /*023e*/ 	.byte	0x3f
	.zero		1


	//----- nvinfo : EIATTR_NUM_MBARRIERS
	.align		4
.L_35:
        /*0240*/ 	.byte	0x03, 0x38
        /*0242*/ 	.short	0x000a


	//----- nvinfo : EIATTR_EXIT_INSTR_OFFSETS
	.align		4
        /*0244*/ 	.byte	0x04, 0x1c
        /*0246*/ 	.short	(.L_37 - .L_36)


	//   ....[0]....
.L_36:
        /*0248*/ 	.word	0x000005e0


	//   ....[1]....
        /*024c*/ 	.word	0x00000ea0


	//   ....[2]....
        /*0250*/ 	.word	0x00009f60


	//   ....[3]....
        /*0254*/ 	.word	0x0000a590


	//   ....[4]....
        /*0258*/ 	.word	0x0000b5a0


	//----- nvinfo : EIATTR_MAX_THREADS
	.align		4
.L_37:
        /*025c*/ 	.byte	0x04, 0x05
        /*025e*/ 	.short	(.L_39 - .L_38)
.L_38:
        /*0260*/ 	.word	0x00000180
        /*0264*/ 	.word	0x00000001
        /*0268*/ 	.word	0x00000001


	//----- nvinfo : EIATTR_CRS_STACK_SIZE
	.align		4
.L_39:
        /*026c*/ 	.byte	0x04, 0x1e
        /*026e*/ 	.short	(.L_41 - .L_40)
.L_40:
        /*0270*/ 	.word	0x00000000


	//----- nvinfo : EIATTR_CBANK_PARAM_SIZE
	.align		4
.L_41:
        /*0274*/ 	.byte	0x03, 0x19
        /*0276*/ 	.short	0x0470


	//----- nvinfo : EIATTR_PARAM_CBANK
	.align		4
        /*0278*/ 	.byte	0x04, 0x0a
        /*027a*/ 	.short	(.L_43 - .L_42)
	.align		4
.L_42:
        /*027c*/ 	.word	index@(.nv.constant0._ZN7cutlass13device_kernelINS_4gemm6kernel13GemmUniversalIN4cute5tupleIJiiiiEEENS1_10collective13CollectiveMmaINS1_34MainloopSm90TmaGmmaWarpSpecializedILi4ENS5_IJNS4_1CILi1EEESB_SB_EEENS1_35KernelTmaWarpSpecializedCooperativeEEENS5_IJNSA_ILi128EEENSA_ILi256EEENSA_ILi64EEEEEENS_6half_tENS5_IJlSB_lEEESJ_SK_NS4_8TiledMMAINS4_8MMA_AtomIJNS4_4SM904GMMA26MMA_64x256x16_F32F16F16_SSILNSO_5MajorE0ELSQ_0ELNSO_7ScaleInE1ELSR_1EEEEEENS4_6LayoutINS5_IJNSA_ILi2EEESB_SB_EEENS5_IJSB_NSA_ILi0EEESX_EEEEENS5_IJNS4_10UnderscoreES10_S10_EEEEENS4_13SM90_TMA_LOADENS4_14ComposedLayoutINS4_7SwizzleILi3ELi4ELi3EEENS4_18smem_ptr_flag_bitsILi16EEENSU_INS5_IJNSA_ILi8EEESH_EEENS5_IJSH_SB_EEEEEEEvNS4_8identityES13_S1D_vS1E_EENS_8epilogue10collective6detail29Sm90TmaWarpSpecializedAdapterINS1H_15DefaultEpilogueISJ_SK_SK_NS1G_6thread17LinearCombinationISJ_Li1EffLNS1L_9ScaleType4KindE0ELNS_15FloatRoundStyleE2ESJ_EENS1_15EpilogueDefaultEEEEEvvEEEEvNT_6ParamsE)
        /*0280*/ 	.short	0x0210
        /*0282*/ 	.short	0x0470


	//----- nvinfo : EIATTR_SW_WAR
	.align		4
.L_43:
        /*0284*/ 	.byte	0x04, 0x36
        /*0286*/ 	.short	(.L_45 - .L_44)
.L_44:
        /*0288*/ 	.word	0x00000008
.L_45:


//--------------------- .nv.callgraph             --------------------------
	.section	.nv.callgraph,"",@"SHT_CUDA_CALLGRAPH"
	.align	4
	.sectionentsize	8
	.align		4
        /*0000*/ 	.word	0x00000000
	.align		4
        /*0004*/ 	.word	0xffffffff
	.align		4
        /*0008*/ 	.word	index@(_ZN7cutlass13device_kernelINS_4gemm6kernel13GemmUniversalIN4cute5tupleIJiiiiEEENS1_10collective13CollectiveMmaINS1_34MainloopSm90TmaGmmaWarpSpecializedILi4ENS5_IJNS4_1CILi1EEESB_SB_EEENS1_35KernelTmaWarpSpecializedCooperativeEEENS5_IJNSA_ILi128EEENSA_ILi256EEENSA_ILi64EEEEEENS_6half_tENS5_IJlSB_lEEESJ_SK_NS4_8TiledMMAINS4_8MMA_AtomIJNS4_4SM904GMMA26MMA_64x256x16_F32F16F16_SSILNSO_5MajorE0ELSQ_0ELNSO_7ScaleInE1ELSR_1EEEEEENS4_6LayoutINS5_IJNSA_ILi2EEESB_SB_EEENS5_IJSB_NSA_ILi0EEESX_EEEEENS5_IJNS4_10UnderscoreES10_S10_EEEEENS4_13SM90_TMA_LOADENS4_14ComposedLayoutINS4_7SwizzleILi3ELi4ELi3EEENS4_18smem_ptr_flag_bitsILi16EEENSU_INS5_IJNSA_ILi8EEESH_EEENS5_IJSH_SB_EEEEEEEvNS4_8identityES13_S1D_vS1E_EENS_8epilogue10collective6detail29Sm90TmaWarpSpecializedAdapterINS1H_15DefaultEpilogueISJ_SK_SK_NS1G_6thread17LinearCombinationISJ_Li1EffLNS1L_9ScaleType4KindE0ELNS_15FloatRoundStyleE2ESJ_EENS1_15EpilogueDefaultEEEEEvvEEEEvNT_6ParamsE)
	.align		4
        /*000c*/ 	.word	index@(__assertfail)
	.align		4
        /*0010*/ 	.word	0x00000000
	.align		4
        /*0014*/ 	.word	0xfffffffe
	.align		4
        /*0018*/ 	.word	0x00000000
	.align		4
        /*001c*/ 	.word	0xfffffffd
	.align		4
        /*0020*/ 	.word	0x00000000
	.align		4
        /*0024*/ 	.word	0xfffffffc


//--------------------- .nv.constant4             --------------------------
	.section	.nv.constant4,"a",@progbits
	.align	8
	.align		8
.nv.constant4:
        /*0000*/ 	.dword	__assertfail
	.align		8
        /*0008*/ 	.dword	__unnamed_1
	.align		8
        /*0010*/ 	.dword	_ZN40_INTERNAL_5145cc4f_4_k_cu_7c5aaf67_257724cuda3std3__45__cpo5beginE
	.align		8
        /*0018*/ 	.dword	_ZN40_INTERNAL_5145cc4f_4_k_cu_7c5aaf67_257724cuda3std3__45__cpo3endE
	.align		8
        /*0020*/ 	.dword	_ZN40_INTERNAL_5145cc4f_4_k_cu_7c5aaf67_257724cuda3std3__45__cpo6cbeginE
	.align		8
        /*0028*/ 	.dword	_ZN40_INTERNAL_5145cc4f_4_k_cu_7c5aaf67_257724cuda3std3__45__cpo4cendE
	.align		8
        /*0030*/ 	.dword	_ZN40_INTERNAL_5145cc4f_4_k_cu_7c5aaf67_257724cuda3std3__442_GLOBAL__N__5145cc4f_4_k_cu_7c5aaf67_257726ignoreE
	.align		8
        /*0038*/ 	.dword	_ZN40_INTERNAL_5145cc4f_4_k_cu_7c5aaf67_257724cuda3std3__419piecewise_constructE
	.align		8
        /*0040*/ 	.dword	_ZN40_INTERNAL_5145cc4f_4_k_cu_7c5aaf67_257724cuda3std3__48in_placeE
	.align		8
        /*0048*/ 	.dword	_ZN40_INTERNAL_5145cc4f_4_k_cu_7c5aaf67_257724cuda3std6ranges3__45__cpo4swapE
	.align		8
        /*0050*/ 	.dword	_ZN40_INTERNAL_5145cc4f_4_k_cu_7c5aaf67_257724cuda3std6ranges3__45__cpo9iter_moveE
	.align		8
        /*0058*/ 	.dword	_ZN40_INTERNAL_5145cc4f_4_k_cu_7c5aaf67_257724cute7productE
	.align		8
        /*0060*/ 	.dword	_ZN40_INTERNAL_5145cc4f_4_k_cu_7c5aaf67_257724cute1_E
	.align		8
        /*0068*/ 	.dword	$str$22
	.align		8
        /*0070*/ 	.dword	$str$23


//--------------------- .text._ZN7cutlass13device_kernelINS_4gemm6kernel13GemmUniversalIN4cute5tupleIJiiiiEEENS1_10collective13CollectiveMmaINS1_34MainloopSm90TmaGmmaWarpSpecializedILi4ENS5_IJNS4_1CILi1EEESB_SB_EEENS1_35KernelTmaWarpSpecializedCooperativeEEENS5_IJNSA_ILi128EEENSA_ILi256EEENSA_ILi64EEEEEENS_6half_tENS5_IJlSB_lEEESJ_SK_NS4_8TiledMMAINS4_8MMA_AtomIJNS4_4SM904GMMA26MMA_64x256x16_F32F16F16_SSILNSO_5MajorE0ELSQ_0ELNSO_7ScaleInE1ELSR_1EEEEEENS4_6LayoutINS5_IJNSA_ILi2EEESB_SB_EEENS5_IJSB_NSA_ILi0EEESX_EEEEENS5_IJNS4_10UnderscoreES10_S10_EEEEENS4_13SM90_TMA_LOADENS4_14ComposedLayoutINS4_7SwizzleILi3ELi4ELi3EEENS4_18smem_ptr_flag_bitsILi16EEENSU_INS5_IJNSA_ILi8EEESH_EEENS5_IJSH_SB_EEEEEEEvNS4_8identityES13_S1D_vS1E_EENS_8epilogue10collective6detail29Sm90TmaWarpSpecializedAdapterINS1H_15DefaultEpilogueISJ_SK_SK_NS1G_6thread17LinearCombinationISJ_Li1EffLNS1L_9ScaleType4KindE0ELNS_15FloatRoundStyleE2ESJ_EENS1_15EpilogueDefaultEEEEEvvEEEEvNT_6ParamsE --------------------------
	.section	.text._ZN7cutlass13device_kernelINS_4gemm6kernel13GemmUniversalIN4cute5tupleIJiiiiEEENS1_10collective13CollectiveMmaINS1_34MainloopSm90TmaGmmaWarpSpecializedILi4ENS5_IJNS4_1CILi1EEESB_SB_EEENS1_35KernelTmaWarpSpecializedCooperativeEEENS5_IJNSA_ILi128EEENSA_ILi256EEENSA_ILi64EEEEEENS_6half_tENS5_IJlSB_lEEESJ_SK_NS4_8TiledMMAINS4_8MMA_AtomIJNS4_4SM904GMMA26MMA_64x256x16_F32F16F16_SSILNSO_5MajorE0ELSQ_0ELNSO_7ScaleInE1ELSR_1EEEEEENS4_6LayoutINS5_IJNSA_ILi2EEESB_SB_EEENS5_IJSB_NSA_ILi0EEESX_EEEEENS5_IJNS4_10UnderscoreES10_S10_EEEEENS4_13SM90_TMA_LOADENS4_14ComposedLayoutINS4_7SwizzleILi3ELi4ELi3EEENS4_18smem_ptr_flag_bitsILi16EEENSU_INS5_IJNSA_ILi8EEESH_EEENS5_IJSH_SB_EEEEEEEvNS4_8identityES13_S1D_vS1E_EENS_8epilogue10collective6detail29Sm90TmaWarpSpecializedAdapterINS1H_15DefaultEpilogueISJ_SK_SK_NS1G_6thread17LinearCombinationISJ_Li1EffLNS1L_9ScaleType4KindE0ELNS_15FloatRoundStyleE2ESJ_EENS1_15EpilogueDefaultEEEEEvvEEEEvNT_6ParamsE,"ax",@progbits
	.align	128
.text._ZN7cutlass13device_kernelINS_4gemm6kernel13GemmUniversalIN4cute5tupleIJiiiiEEENS1_10collective13CollectiveMmaINS1_34MainloopSm90TmaGmmaWarpSpecializedILi4ENS5_IJNS4_1CILi1EEESB_SB_EEENS1_35KernelTmaWarpSpecializedCooperativeEEENS5_IJNSA_ILi128EEENSA_ILi256EEENSA_ILi64EEEEEENS_6half_tENS5_IJlSB_lEEESJ_SK_NS4_8TiledMMAINS4_8MMA_AtomIJNS4_4SM904GMMA26MMA_64x256x16_F32F16F16_SSILNSO_5MajorE0ELSQ_0ELNSO_7ScaleInE1ELSR_1EEEEEENS4_6LayoutINS5_IJNSA_ILi2EEESB_SB_EEENS5_IJSB_NSA_ILi0EEESX_EEEEENS5_IJNS4_10UnderscoreES10_S10_EEEEENS4_13SM90_TMA_LOADENS4_14ComposedLayoutINS4_7SwizzleILi3ELi4ELi3EEENS4_18smem_ptr_flag_bitsILi16EEENSU_INS5_IJNSA_ILi8EEESH_EEENS5_IJSH_SB_EEEEEEEvNS4_8identityES13_S1D_vS1E_EENS_8epilogue10collective6detail29Sm90TmaWarpSpecializedAdapterINS1H_15DefaultEpilogueISJ_SK_SK_NS1G_6thread17LinearCombinationISJ_Li1EffLNS1L_9ScaleType4KindE0ELNS_15FloatRoundStyleE2ESJ_EENS1_15EpilogueDefaultEEEEEvvEEEEvNT_6ParamsE:
        .type           _ZN7cutlass13device_kernelINS_4gemm6kernel13GemmUniversalIN4cute5tupleIJiiiiEEENS1_10collective13CollectiveMmaINS1_34MainloopSm90TmaGmmaWarpSpecializedILi4ENS5_IJNS4_1CILi1EEESB_SB_EEENS1_35KernelTmaWarpSpecializedCooperativeEEENS5_IJNSA_ILi128EEENSA_ILi256EEENSA_ILi64EEEEEENS_6half_tENS5_IJlSB_lEEESJ_SK_NS4_8TiledMMAINS4_8MMA_AtomIJNS4_4SM904GMMA26MMA_64x256x16_F32F16F16_SSILNSO_5MajorE0ELSQ_0ELNSO_7ScaleInE1ELSR_1EEEEEENS4_6LayoutINS5_IJNSA_ILi2EEESB_SB_EEENS5_IJSB_NSA_ILi0EEESX_EEEEENS5_IJNS4_10UnderscoreES10_S10_EEEEENS4_13SM90_TMA_LOADENS4_14ComposedLayoutINS4_7SwizzleILi3ELi4ELi3EEENS4_18smem_ptr_flag_bitsILi16EEENSU_INS5_IJNSA_ILi8EEESH_EEENS5_IJSH_SB_EEEEEEEvNS4_8identityES13_S1D_vS1E_EENS_8epilogue10collective6detail29Sm90TmaWarpSpecializedAdapterINS1H_15DefaultEpilogueISJ_SK_SK_NS1G_6thread17LinearCombinationISJ_Li1EffLNS1L_9ScaleType4KindE0ELNS_15FloatRoundStyleE2ESJ_EENS1_15EpilogueDefaultEEEEEvvEEEEvNT_6ParamsE,@function
        .size           _ZN7cutlass13device_kernelINS_4gemm6kernel13GemmUniversalIN4cute5tupleIJiiiiEEENS1_10collective13CollectiveMmaINS1_34MainloopSm90TmaGmmaWarpSpecializedILi4ENS5_IJNS4_1CILi1EEESB_SB_EEENS1_35KernelTmaWarpSpecializedCooperativeEEENS5_IJNSA_ILi128EEENSA_ILi256EEENSA_ILi64EEEEEENS_6half_tENS5_IJlSB_lEEESJ_SK_NS4_8TiledMMAINS4_8MMA_AtomIJNS4_4SM904GMMA26MMA_64x256x16_F32F16F16_SSILNSO_5MajorE0ELSQ_0ELNSO_7ScaleInE1ELSR_1EEEEEENS4_6LayoutINS5_IJNSA_ILi2EEESB_SB_EEENS5_IJSB_NSA_ILi0EEESX_EEEEENS5_IJNS4_10UnderscoreES10_S10_EEEEENS4_13SM90_TMA_LOADENS4_14ComposedLayoutINS4_7SwizzleILi3ELi4ELi3EEENS4_18smem_ptr_flag_bitsILi16EEENSU_INS5_IJNSA_ILi8EEESH_EEENS5_IJSH_SB_EEEEEEEvNS4_8identityES13_S1D_vS1E_EENS_8epilogue10collective6detail29Sm90TmaWarpSpecializedAdapterINS1H_15DefaultEpilogueISJ_SK_SK_NS1G_6thread17LinearCombinationISJ_Li1EffLNS1L_9ScaleType4KindE0ELNS_15FloatRoundStyleE2ESJ_EENS1_15EpilogueDefaultEEEEEvvEEEEvNT_6ParamsE,(.L_x_322 - _ZN7cutlass13device_kernelINS_4gemm6kernel13GemmUniversalIN4cute5tupleIJiiiiEEENS1_10collective13CollectiveMmaINS1_34MainloopSm90TmaGmmaWarpSpecializedILi4ENS5_IJNS4_1CILi1EEESB_SB_EEENS1_35KernelTmaWarpSpecializedCooperativeEEENS5_IJNSA_ILi128EEENSA_ILi256EEENSA_ILi64EEEEEENS_6half_tENS5_IJlSB_lEEESJ_SK_NS4_8TiledMMAINS4_8MMA_AtomIJNS4_4SM904GMMA26MMA_64x256x16_F32F16F16_SSILNSO_5MajorE0ELSQ_0ELNSO_7ScaleInE1ELSR_1EEEEEENS4_6LayoutINS5_IJNSA_ILi2EEESB_SB_EEENS5_IJSB_NSA_ILi0EEESX_EEEEENS5_IJNS4_10UnderscoreES10_S10_EEEEENS4_13SM90_TMA_LOADENS4_14ComposedLayoutINS4_7SwizzleILi3ELi4ELi3EEENS4_18smem_ptr_flag_bitsILi16EEENSU_INS5_IJNSA_ILi8EEESH_EEENS5_IJSH_SB_EEEEEEEvNS4_8identityES13_S1D_vS1E_EENS_8epilogue10collective6detail29Sm90TmaWarpSpecializedAdapterINS1H_15DefaultEpilogueISJ_SK_SK_NS1G_6thread17LinearCombinationISJ_Li1EffLNS1L_9ScaleType4KindE0ELNS_15FloatRoundStyleE2ESJ_EENS1_15EpilogueDefaultEEEEEvvEEEEvNT_6ParamsE)
        .other          _ZN7cutlass13device_kernelINS_4gemm6kernel13GemmUniversalIN4cute5tupleIJiiiiEEENS1_10collective13CollectiveMmaINS1_34MainloopSm90TmaGmmaWarpSpecializedILi4ENS5_IJNS4_1CILi1EEESB_SB_EEENS1_35KernelTmaWarpSpecializedCooperativeEEENS5_IJNSA_ILi128EEENSA_ILi256EEENSA_ILi64EEEEEENS_6half_tENS5_IJlSB_lEEESJ_SK_NS4_8TiledMMAINS4_8MMA_AtomIJNS4_4SM904GMMA26MMA_64x256x16_F32F16F16_SSILNSO_5MajorE0ELSQ_0ELNSO_7ScaleInE1ELSR_1EEEEEENS4_6LayoutINS5_IJNSA_ILi2EEESB_SB_EEENS5_IJSB_NSA_ILi0EEESX_EEEEENS5_IJNS4_10UnderscoreES10_S10_EEEEENS4_13SM90_TMA_LOADENS4_14ComposedLayoutINS4_7SwizzleILi3ELi4ELi3EEENS4_18smem_ptr_flag_bitsILi16EEENSU_INS5_IJNSA_ILi8EEESH_EEENS5_IJSH_SB_EEEEEEEvNS4_8identityES13_S1D_vS1E_EENS_8epilogue10collective6detail29Sm90TmaWarpSpecializedAdapterINS1H_15DefaultEpilogueISJ_SK_SK_NS1G_6thread17LinearCombinationISJ_Li1EffLNS1L_9ScaleType4KindE0ELNS_15FloatRoundStyleE2ESJ_EENS1_15EpilogueDefaultEEEEEvvEEEEvNT_6ParamsE,@"STO_CUDA_ENTRY STV_DEFAULT"
_ZN7cutlass13device_kernelINS_4gemm6kernel13GemmUniversalIN4cute5tupleIJiiiiEEENS1_10collective13CollectiveMmaINS1_34MainloopSm90TmaGmmaWarpSpecializedILi4ENS5_IJNS4_1CILi1EEESB_SB_EEENS1_35KernelTmaWarpSpecializedCooperativeEEENS5_IJNSA_ILi128EEENSA_ILi256EEENSA_ILi64EEEEEENS_6half_tENS5_IJlSB_lEEESJ_SK_NS4_8TiledMMAINS4_8MMA_AtomIJNS4_4SM904GMMA26MMA_64x256x16_F32F16F16_SSILNSO_5MajorE0ELSQ_0ELNSO_7ScaleInE1ELSR_1EEEEEENS4_6LayoutINS5_IJNSA_ILi2EEESB_SB_EEENS5_IJSB_NSA_ILi0EEESX_EEEEENS5_IJNS4_10UnderscoreES10_S10_EEEEENS4_13SM90_TMA_LOADENS4_14ComposedLayoutINS4_7SwizzleILi3ELi4ELi3EEENS4_18smem_ptr_flag_bitsILi16EEENSU_INS5_IJNSA_ILi8EEESH_EEENS5_IJSH_SB_EEEEEEEvNS4_8identityES13_S1D_vS1E_EENS_8epilogue10collective6detail29Sm90TmaWarpSpecializedAdapterINS1H_15DefaultEpilogueISJ_SK_SK_NS1G_6thread17LinearCombinationISJ_Li1EffLNS1L_9ScaleType4KindE0ELNS_15FloatRoundStyleE2ESJ_EENS1_15EpilogueDefaultEEEEEvvEEEEvNT_6ParamsE:
[----:B------:R-:W0:Y:S01]  /*0000*/  LDC R1, c[0x0][0x28] ;  /* 0x00000a00ff017b82 */ /* 0x000e220000000800 */
[----:B------:R-:W1:Y:S01]  /*0010*/  S2R R18, SR_TID.X ;  /* 0x0000000000127919 */ /* 0x000e620000002100 */
[----:B------:R-:W-:Y:S01]  /*0020*/  ELECT P0, URZ, PT ;  /* 0x00000000003f782f */ /* 0x000fe20003800000 */
[----:B------:R-:W-:Y:S01]  /*0030*/  BSSY B0, `(.L_x_0) ;  /* 0x000000f000007945 */ /* 0x000fe20003800000 */
[--C-:B-1----:R-:W-:Y:S02]  /*0040*/  SHF.R.U32.HI R0, RZ, 0x5, R18.reuse ;  /* 0x00000005ff007819 */ /* 0x102fe40000011612 */
[----:B------:R-:W-:-:S03]  /*0050*/  SHF.R.U32.HI R22, RZ, 0x7, R18 ;  /* 0x00000007ff167819 */ /* 0x000fc60000011612 */
[----:B------:R-:W1:Y:S04]  /*0060*/  SHFL.IDX PT, R5, R0, RZ, 0x1f ;  /* 0x00001fff00057589 */ /* 0x000e6800000e0000 */
[----:B------:R2:W3:Y:S01]  /*0070*/  SHFL.IDX PT, R8, R22, RZ, 0x1f ;  /* 0x00001fff16087589 */ /* 0x0004e200000e0000 */
[----:B-1----:R-:W-:-:S13]  /*0080*/  ISETP.NE.OR P0, PT, R5, RZ, !P0 ;  /* 0x000000ff0500720c */ /* 0x002fda0004705670 */
[----:B0-23--:R-:W-:Y:S05]  /*0090*/  @P0 BRA `(.L_x_1) ;  /* 0x0000000000200947 */ /* 0x00dfea0003800000 */
[----:B------:R-:W-:Y:S02]  /*00a0*/  ULDC.64 UR4, c[0x0][0x198] ;  /* 0x0000660000047ab9 */ /* 0x000fe40000000a00 */
[----:B------:R-:W-:Y:S02]  /*00b0*/  UIADD3 UR6, UP0, UR4, 0xf0, URZ ;  /* 0x000000f004067890 */ /* 0x000fe4000ff1e03f */
[----:B------:R-:W-:Y:S02]  /*00c0*/  UIADD3 UR4, UP1, UR4, 0x1f0, URZ ;  /* 0x000001f004047890 */ /* 0x000fe4000ff3e03f */
[----:B------:R-:W-:Y:S02]  /*00d0*/  UIADD3.X UR7, URZ, UR5, URZ, UP0, !UPT ;  /* 0x000000053f077290 */ /* 0x000fe400087fe43f */
[----:B------:R-:W-:-:S07]  /*00e0*/  UIADD3.X UR5, URZ, UR5, URZ, UP1, !UPT ;  /* 0x000000053f057290 */ /* 0x000fce0008ffe43f */
[----:B------:R0:W-:Y:S02]  /*00f0*/  UTMACCTL.PF [UR6] ;  /* 0x00000000060079b9 */ /* 0x0001e40008040000 */
[----:B------:R0:W-:Y:S02]  /*0100*/  UTMACCTL.PF [UR4] ;  /* 0x00000000040079b9 */ /* 0x0001e40008040000 */
[----:B0-----:R-:W-:Y:S01]  /*0110*/  NOP ;  /* 0x0000000000007918 */ /* 0x001fe20000000000 */
.L_x_1:
[----:B------:R-:W-:Y:S05]  /*0120*/  BSYNC B0 ;  /* 0x0000000000007941 */ /* 0x000fea0003800000 */
.L_x_0:
[----:B------:R-:W0:Y:S02]  /*0130*/  SHFL.IDX PT, R2, R0, RZ, 0x1f ;  /* 0x00001fff00027589 */ /* 0x000e2400000e0000 */
[----:B0-----:R-:W-:-:S13]  /*0140*/  ISETP.NE.AND P0, PT, R2, RZ, PT ;  /* 0x000000ff0200720c */ /* 0x001fda0003f05270 */
[----:B------:R-:W-:Y:S05]  /*0150*/  @P0 BRA `(.L_x_2) ;  /* 0x0000000000580947 */ /* 0x000fea0003800000 */
[----:B------:R-:W0:Y:S01]  /*0160*/  S2UR UR8, SR_CgaCtaId ;  /* 0x00000000000879c3 */ /* 0x000e220000008800 */
[----:B------:R-:W-:Y:S01]  /*0170*/  UMOV UR4, 0x400 ;  /* 0x0000040000047882 */ /* 0x000fe20000000000 */
[----:B------:R-:W-:Y:S01]  /*0180*/  UMOV UR5, 0x1 ;  /* 0x0000000100057882 */ /* 0x000fe20000000000 */
[----:B------:R-:W-:Y:S01]  /*0190*/  UMOV UR6, 0x100 ;  /* 0x0000010000067882 */ /* 0x000fe20000000000 */
[----:B------:R-:W-:Y:S01]  /*01a0*/  ELECT P0, URZ, PT ;  /* 0x00000000003f782f */ /* 0x000fe20003800000 */
[----:B------:R-:W-:-:S04]  /*01b0*/  UIADD3 UR6, -UR6, 0x100000, URZ ;  /* 0x0010000006067890 */ /* 0x000fc8000fffe13f */
[----:B------:R-:W-:Y:S02]  /*01c0*/  USHF.L.U32 UR7, UR6, 0xb, URZ ;  /* 0x0000000b06077899 */ /* 0x000fe4000800063f */
[----:B------:R-:W-:Y:S02]  /*01d0*/  USHF.L.U32 UR6, UR6, 0x1, URZ ;  /* 0x0000000106067899 */ /* 0x000fe4000800063f */
[----:B0-----:R-:W-:Y:S02]  /*01e0*/  ULEA UR8, UR8, UR4, 0x18 ;  /* 0x0000000408087291 */ /* 0x001fe4000f8ec03f */
[----:B------:R-:W-:-:S04]  /*01f0*/  UIADD3 UR4, -UR5, 0x100000, URZ ;  /* 0x0010000005047890 */ /* 0x000fc8000fffe13f */
[----:B------:R-:W-:Y:S02]  /*0200*/  USHF.L.U32 UR5, UR4, 0xb, URZ ;  /* 0x0000000b04057899 */ /* 0x000fe4000800063f */
[----:B------:R-:W-:Y:S01]  /*0210*/  USHF.L.U32 UR4, UR4, 0x1, URZ ;  /* 0x0000000104047899 */ /* 0x000fe2000800063f */
[----:B------:R-:W0:Y:S11]  /*0220*/  FENCE.VIEW.ASYNC.S ;  /* 0x00000000000073c6 */ /* 0x000e360000000000 */
[----:B0-----:R0:W1:Y:S01]  /*0230*/  SYNCS.EXCH.64 URZ, [UR8], UR4 ;  /* 0x00000004083f75b2 */ /* 0x0010620008000100 */
[----:B------:R0:W2:Y:S01]  /*0240*/  SYNCS.EXCH.64 URZ, [UR8+0x20], UR6 ;  /* 0x00002006083f75b2 */ /* 0x0000a20008000100 */
[----:B------:R0:W3:Y:S01]  /*0250*/  SYNCS.EXCH.64 URZ, [UR8+0x8], UR4 ;  /* 0x00000804083f75b2 */ /* 0x0000e20008000100 */
[----:B------:R0:W4:Y:S01]  /*0260*/  SYNCS.EXCH.64 URZ, [UR8+0x28], UR6 ;  /* 0x00002806083f75b2 */ /* 0x0001220008000100 */
[----:B------:R0:W0:Y:S01]  /*0270*/  SYNCS.EXCH.64 URZ, [UR8+0x10], UR4 ;  /* 0x00001004083f75b2 */ /* 0x0000220008000100 */
[----:B------:R0:W0:Y:S01]  /*0280*/  SYNCS.EXCH.64 URZ, [UR8+0x30], UR6 ;  /* 0x00003006083f75b2 */ /* 0x0000220008000100 */
[----:B------:R0:W0:Y:S01]  /*0290*/  SYNCS.EXCH.64 URZ, [UR8+0x18], UR4 ;  /* 0x00001804083f75b2 */ /* 0x0000220008000100 */
[----:B------:R0:W0:Y:S01]  /*02a0*/  SYNCS.EXCH.64 URZ, [UR8+0x38], UR6 ;  /* 0x00003806083f75b2 */ /* 0x0000220008000100 */
[----:B------:R-:W-:Y:S01]  /*02b0*/  NOP ;  /* 0x0000000000007918 */ /* 0x000fe20000000000 */
.L_x_2:
[----:B------:R-:W5:Y:S01]  /*02c0*/  SHFL.IDX PT, R0, R0, RZ, 0x1f ;  /* 0x00001fff00007589 */ /* 0x000f6200000e0000 */
[----:B------:R-:W-:Y:S01]  /*02d0*/  ELECT P0, URZ, PT ;  /* 0x00000000003f782f */ /* 0x000fe20003800000 */
[----:B------:R-:W1:Y:S01]  /*02e0*/  LDC R2, c[0x0][0x65c] ;  /* 0x00019700ff027b82 */ /* 0x000e620000000800 */
[----:B------:R-:W-:Y:S01]  /*02f0*/  SHF.R.S32.HI R6, RZ, 0x1f, R5 ;  /* 0x0000001fff067819 */ /* 0x000fe20000011405 */
[----:B------:R-:W2:Y:S01]  /*0300*/  S2R R3, SR_CTAID.Y ;  /* 0x0000000000037919 */ /* 0x000ea20000002600 */
[----:B0-----:R-:W-:Y:S01]  /*0310*/  UMOV UR4, 0x20 ;  /* 0x0000002000047882 */ /* 0x001fe20000000000 */
[----:B------:R-:W-:Y:S01]  /*0320*/  ISETP.NE.AND P2, PT, R8, RZ, PT ;  /* 0x000000ff0800720c */ /* 0x000fe20003f45270 */
[----:B------:R-:W-:Y:S01]  /*0330*/  NOP ;  /* 0x0000000000007918 */ /* 0x000fe20000000000 */
[----:B------:R-:W0:Y:S01]  /*0340*/  S2R R4, SR_CTAID.X ;  /* 0x0000000000047919 */ /* 0x000e220000002500 */
[----:B------:R-:W-:Y:S01]  /*0350*/  LEA.HI R6, R6, R5, RZ, 0x2 ;  /* 0x0000000506067211 */ /* 0x000fe200078f10ff */
[----:B------:R-:W-:Y:S01]  /*0360*/  NOP ;  /* 0x0000000000007918 */ /* 0x000fe20000000000 */
[----:B-----5:R-:W-:-:S02]  /*0370*/  ISETP.NE.OR P0, PT, R0, RZ, !P0 ;  /* 0x000000ff0000720c */ /* 0x020fc40004705670 */
[----:B-1----:R-:W-:-:S04]  /*0380*/  ISETP.NE.AND P3, PT, R2, 0x1, PT ;  /* 0x000000010200780c */ /* 0x002fc80003f65270 */
[----:B------:R-:W-:Y:S02]  /*0390*/  P2R R0, PR, RZ, 0x8 ;  /* 0x00000008ff007803 */ /* 0x000fe40000000000 */
[----:B------:R-:W-:-:S05]  /*03a0*/  LOP3.LUT R0, R6, 0xfffffffc, RZ, 0xc0, !PT ;  /* 0xfffffffc06007812 */ /* 0x000fca00078ec0ff */
[----:B------:R-:W-:Y:S01]  /*03b0*/  VOTEU.ALL UP0, P0 ;  /* 0x00000000003f7886 */ /* 0x000fe20000000000 */
[----:B------:R-:W-:Y:S01]  /*03c0*/  IMAD.IADD R0, R5, 0x1, -R0 ;  /* 0x0000000105007824 */ /* 0x000fe200078e0a00 */
[----:B------:R-:W0:Y:S01]  /*03d0*/  @P3 LDC R17, c[0x0][0x10] ;  /* 0x00000400ff113b82 */ /* 0x000e220000000800 */
[----:B------:R-:W-:Y:S01]  /*03e0*/  VOTEU.ALL UP1, P0 ;  /* 0x00000000003f7886 */ /* 0x000fe20000020000 */
[----:B--2---:R-:W-:Y:S01]  /*03f0*/  @P3 IMAD.MOV.U32 R6, RZ, RZ, R3 ;  /* 0x000000ffff063224 */ /* 0x004fe200078e0003 */
[----:B------:R-:W-:Y:S01]  /*0400*/  @!UP0 UMOV UR6, 0x400 ;  /* 0x0000040000068882 */ /* 0x000fe20000000000 */
[----:B------:R-:W-:-:S04]  /*0410*/  @!UP0 UIADD3 UR4, -UR4, 0x100000, URZ ;  /* 0x0010000004048890 */ /* 0x000fc8000fffe13f */
[----:B------:R-:W-:Y:S02]  /*0420*/  @!UP0 USHF.L.U32 UR5, UR4, 0xb, URZ ;  /* 0x0000000b04058899 */ /* 0x000fe4000800063f */
[----:B------:R-:W-:Y:S01]  /*0430*/  @!UP0 USHF.L.U32 UR4, UR4, 0x1, URZ ;  /* 0x0000000104048899 */ /* 0x000fe2000800063f */
[----:B------:R-:W-:Y:S02]  /*0440*/  @P3 IMAD.MOV.U32 R7, RZ, RZ, RZ ;  /* 0x000000ffff073224 */ /* 0x000fe400078e00ff */
[----:B------:R-:W-:Y:S01]  /*0450*/  IMAD.MOV.U32 R5, RZ, RZ, RZ ;  /* 0x000000ffff057224 */ /* 0x000fe200078e00ff */
[----:B------:R-:W1:Y:S01]  /*0460*/  @!UP0 S2UR UR7, SR_CgaCtaId ;  /* 0x00000000000789c3 */ /* 0x000e620000008800 */
[----:B------:R-:W-:-:S07]  /*0470*/  @P3 IMAD.MOV.U32 R11, RZ, RZ, RZ ;  /* 0x000000ffff0b3224 */ /* 0x000fce00078e00ff */
[----:B------:R-:W2:Y:S01]  /*0480*/  @!P3 LDC R9, c[0x0][0xc] ;  /* 0x00000300ff09bb82 */ /* 0x000ea20000000800 */
[----:B0-----:R-:W-:-:S04]  /*0490*/  @P3 IMAD.WIDE.U32 R16, R4, R17, R6 ;  /* 0x0000001104103225 */ /* 0x001fc800078e0006 */
[----:B------:R-:W-:Y:S01]  /*04a0*/  @P3 IMAD.IADD R17, R17, 0x1, R11 ;  /* 0x0000000111113824 */ /* 0x000fe200078e020b */
[----:B-1----:R-:W-:Y:S01]  /*04b0*/  @!UP0 ULEA UR6, UR7, UR6, 0x18 ;  /* 0x0000000607068291 */ /* 0x002fe2000f8ec03f */
[----:B------:R-:W-:Y:S01]  /*04c0*/  VOTEU.ALL UP0, P0 ;  /* 0x00000000003f7886 */ /* 0x000fe20000000000 */
[----:B------:R-:W-:-:S04]  /*04d0*/  ISETP.NE.AND P0, PT, R0, 0x3, PT ;  /* 0x000000030000780c */ /* 0x000fc80003f05270 */
[----:B------:R-:W-:Y:S01]  /*04e0*/  ISETP.EQ.OR P0, PT, R0, RZ, !P0 ;  /* 0x000000ff0000720c */ /* 0x000fe20004702670 */
[----:B--2---:R-:W-:-:S03]  /*04f0*/  @!P3 IMAD.WIDE.U32 R6, R9, R3, R4 ;  /* 0x000000030906b225 */ /* 0x004fc600078e0004 */
[C---:B------:R-:W-:Y:S01]  /*0500*/  ISETP.EQ.AND P0, PT, R8.reuse, RZ, P0 ;  /* 0x000000ff0800720c */ /* 0x040fe20000702270 */
[----:B------:R-:W-:Y:S01]  /*0510*/  VIADD R8, R8, 0xffffffff ;  /* 0xffffffff08087836 */ /* 0x000fe20000000000 */
[----:B------:R-:W0:Y:S02]  /*0520*/  FENCE.VIEW.ASYNC.S ;  /* 0x00000000000073c6 */ /* 0x000e240000000000 */
[----:B0-----:R0:W3:Y:S01]  /*0530*/  @!UP0 SYNCS.EXCH.64 URZ, [UR6+0x50], UR4 ;  /* 0x00005004063f85b2 */ /* 0x0010e20008000100 */
[----:B------:R-:W-:Y:S01]  /*0540*/  @!P3 IMAD.MOV.U32 R16, RZ, RZ, R6 ;  /* 0x000000ffff10b224 */ /* 0x000fe200078e0006 */
[----:B------:R-:W-:Y:S01]  /*0550*/  SEL R19, RZ, 0x1, !P0 ;  /* 0x00000001ff137807 */ /* 0x000fe20004000000 */
[----:B------:R-:W-:Y:S01]  /*0560*/  @!P3 IMAD.MOV.U32 R17, RZ, RZ, R7 ;  /* 0x000000ffff11b224 */ /* 0x000fe200078e0007 */
[----:B------:R-:W-:-:S04]  /*0570*/  ISETP.GE.U32.AND P1, PT, R8, 0x2, PT ;  /* 0x000000020800780c */ /* 0x000fc80003f26070 */
[----:B------:R-:W-:Y:S01]  /*0580*/  SEL R19, R19, 0x2, P1 ;  /* 0x0000000213137807 */ /* 0x000fe20000800000 */
[----:B------:R0:W3:Y:S01]  /*0590*/  @!UP1 SYNCS.EXCH.64 URZ, [UR6+0x58], UR4 ;  /* 0x00005804063f95b2 */ /* 0x0000e20008000100 */
[----:B------:R-:W-:Y:S01]  /*05a0*/  NOP ;  /* 0x0000000000007918 */ /* 0x000fe20000000000 */
[----:B---34-:R-:W-:Y:S06]  /*05b0*/  BAR.SYNC.DEFER_BLOCKING 0x0 ;  /* 0x0000000000007b1d */ /* 0x018fec0000010000 */
[----:B------:R-:W-:Y:S05]  /*05c0*/  @!P2 BRA `(.L_x_3) ;  /* 0x000000980068a947 */ /* 0x000fea0003800000 */
[----:B------:R-:W-:-:S13]  /*05d0*/  ISETP.GT.U32.AND P0, PT, R8, 0x1, PT ;  /* 0x000000010800780c */ /* 0x000fda0003f04070 */
[----:B0-----:R-:W-:Y:S05]  /*05e0*/  @P0 EXIT ;  /* 0x000000000000094d */ /* 0x001fea0003800000 */
[----:B------:R-:W-:Y:S01]  /*05f0*/  ULDC.64 UR4, c[0x0][0x650] ;  /* 0x0001940000047ab9 */ /* 0x000fe20000000a00 */
[----:B------:R-:W-:Y:S01]  /*0600*/  PRMT R0, RZ, 0x7610, R0 ;  /* 0x00007610ff007816 */ /* 0x000fe20000000000 */
[----:B------:R-:W-:Y:S01]  /*0610*/  IMAD.MOV.U32 R153, RZ, RZ, -0x1 ;  /* 0xffffffffff997424 */ /* 0x000fe200078e00ff */
[----:B------:R-:W-:Y:S01]  /*0620*/  ISETP.GE.U32.AND P0, PT, R16, UR4, PT ;  /* 0x0000000410007c0c */ /* 0x000fe2000bf06070 */
[----:B------:R-:W-:Y:S02]  /*0630*/  IMAD.MOV.U32 R152, RZ, RZ, -0x1 ;  /* 0xffffffffff987424 */ /* 0x000fe400078e00ff */
[----:B------:R-:W-:Y:S01]  /*0640*/  IMAD.MOV.U32 R23, RZ, RZ, -0x1 ;  /* 0xffffffffff177424 */ /* 0x000fe200078e00ff */
[----:B------:R-:W-:-:S13]  /*0650*/  ISETP.GE.U32.AND.EX P0, PT, R17, UR5, PT, P0 ;  /* 0x0000000511007c0c */ /* 0x000fda000bf06100 */
[----:B------:R-:W-:Y:S05]  /*0660*/  @P0 BRA `(.L_x_4) ;  /* 0x0000000400540947 */ /* 0x000fea0003800000 */
[----:B------:R-:W0:Y:S01]  /*0670*/  LDC.64 R14, c[0x0][0x628] ;  /* 0x00018a00ff0e7b82 */ /* 0x000e220000000a00 */
[----:B------:R-:W-:Y:S02]  /*0680*/  IMAD.MOV.U32 R6, RZ, RZ, R16 ;  /* 0x000000ffff067224 */ /* 0x000fe400078e0010 */
[----:B------:R-:W-:-:S05]  /*0690*/  IMAD.MOV.U32 R7, RZ, RZ, R17 ;  /* 0x000000ffff077224 */ /* 0x000fca00078e0011 */
[----:B------:R-:W1:Y:S08]  /*06a0*/  LDC R0, c[0x0][0x630] ;  /* 0x00018c00ff007b82 */ /* 0x000e700000000800 */
[----:B------:R-:W2:Y:S01]  /*06b0*/  LDC.64 R20, c[0x0][0x620] ;  /* 0x00018800ff147b82 */ /* 0x000ea20000000a00 */
[----:B0-----:R-:W-:-:S04]  /*06c0*/  ISETP.NE.U32.AND P0, PT, R14, RZ, PT ;  /* 0x000000ff0e00720c */ /* 0x001fc80003f05070 */
[----:B------:R-:W-:-:S13]  /*06d0*/  ISETP.NE.AND.EX P0, PT, R15, RZ, PT, P0 ;  /* 0x000000ff0f00720c */ /* 0x000fda0003f05300 */
[----:B-12---:R-:W-:Y:S05]  /*06e0*/  @!P0 BRA `(.L_x_5) ;  /* 0x0000000000288947 */ /* 0x006fea0003800000 */
[----:B------:R-:W0:Y:S02]  /*06f0*/  LDC R11, c[0x0][0x634] ;  /* 0x00018d00ff0b7b82 */ /* 0x000e240000000800 */
[----:B0-----:R-:W-:-:S05]  /*0700*/  IADD3 R11, P0, R16, R11, RZ ;  /* 0x0000000b100b7210 */ /* 0x001fca0007f1e0ff */
[----:B------:R-:W-:-:S04]  /*0710*/  IMAD.X R13, RZ, RZ, R17, P0 ;  /* 0x000000ffff0d7224 */ /* 0x000fc800000e0611 */
[----:B------:R-:W-:-:S04]  /*0720*/  IMAD.WIDE.U32 R6, R13, R14, RZ ;  /* 0x0000000e0d067225 */ /* 0x000fc800078e00ff */
[----:B------:R-:W-:-:S04]  /*0730*/  IMAD.WIDE.U32 R8, P0, R11, R15, R6 ;  /* 0x0000000f0b087225 */ /* 0x000fc80007800006 */
[----:B------:R-:W-:-:S04]  /*0740*/  IMAD.WIDE.U32 R6, R11, R14, RZ ;  /* 0x0000000e0b067225 */ /* 0x000fc800078e00ff */
[----:B------:R-:W-:Y:S01]  /*0750*/  IMAD.X R11, RZ, RZ, RZ, P0 ;  /* 0x000000ffff0b7224 */ /* 0x000fe200000e06ff */
[----:B------:R-:W-:Y:S01]  /*0760*/  IADD3 RZ, P0, R7, R8, RZ ;  /* 0x0000000807ff7210 */ /* 0x000fe20007f1e0ff */
[----:B------:R-:W-:-:S04]  /*0770*/  IMAD.MOV.U32 R10, RZ, RZ, R9 ;  /* 0x000000ffff0a7224 */ /* 0x000fc800078e0009 */
[----:B------:R-:W-:-:S08]  /*0780*/  IMAD.WIDE.U32.X R6, R13, R15, R10, P0 ;  /* 0x0000000f0d067225 */ /* 0x000fd000000e040a */
.L_x_5:
[-CC-:B------:R-:W-:Y:S01]  /*0790*/  SHF.R.U64 R23, R6, R0.reuse, R7.reuse ;  /* 0x0000000006177219 */ /* 0x180fe20000001207 */
[----:B------:R-:W0:Y:S01]  /*07a0*/  LDC R10, c[0x0][0x618] ;  /* 0x00018600ff0a7b82 */ /* 0x000e220000000800 */
[----:B------:R-:W-:Y:S01]  /*07b0*/  SHF.R.U32.HI R5, RZ, R0, R7 ;  /* 0x00000000ff057219 */ /* 0x000fe20000011607 */
[----:B------:R-:W-:Y:S01]  /*07c0*/  ULDC UR4, c[0x0][0x150] ;  /* 0x0000540000047ab9 */ /* 0x000fe20000000800 */
[----:B------:R-:W-:Y:S02]  /*07d0*/  IADD3 R9, P0, RZ, -R23, RZ ;  /* 0x80000017ff097210 */ /* 0x000fe40007f1e0ff */
[----:B------:R-:W-:-:S03]  /*07e0*/  I2FP.F32.U32 R0, R4 ;  /* 0x0000000400007245 */ /* 0x000fc60000201000 */
[----:B------:R-:W1:Y:S01]  /*07f0*/  LDC.64 R28, c[0x0][0x640] ;  /* 0x00019000ff1c7b82 */ /* 0x000e620000000a00 */
[----:B------:R-:W-:Y:S02]  /*0800*/  IMAD.X R11, RZ, RZ, ~R5, P0 ;  /* 0x000000ffff0b7224 */ /* 0x000fe400000e0e05 */
[----:B------:R-:W-:Y:S01]  /*0810*/  FMUL R0, R0, UR4 ;  /* 0x0000000400007c20 */ /* 0x000fe20008400000 */
[----:B------:R-:W-:Y:S01]  /*0820*/  IMAD.WIDE.U32 R6, R9, R20, R16 ;  /* 0x0000001409067225 */ /* 0x000fe200078e0010 */
[----:B------:R-:W-:-:S03]  /*0830*/  ULDC UR4, c[0x0][0x154] ;  /* 0x0000550000047ab9 */ /* 0x000fc60000000800 */
[----:B------:R-:W-:Y:S01]  /*0840*/  IMAD R8, R11, R20, RZ ;  /* 0x000000140b087224 */ /* 0x000fe200078e02ff */
[----:B------:R-:W2:Y:S01]  /*0850*/  LDC R5, c[0x0][0x144] ;  /* 0x00005100ff057b82 */ /* 0x000ea20000000800 */
[----:B------:R-:W3:Y:S02]  /*0860*/  F2I.U32.TRUNC.NTZ R0, R0 ;  /* 0x0000000000007305 */ /* 0x000ee4000020f000 */
[----:B------:R-:W-:-:S04]  /*0870*/  IMAD R9, R9, R21, R8 ;  /* 0x0000001509097224 */ /* 0x000fc800078e0208 */
[----:B------:R-:W-:Y:S01]  /*0880*/  IMAD.IADD R7, R7, 0x1, R9 ;  /* 0x0000000107077824 */ /* 0x000fe200078e0209 */
[----:B------:R-:W4:Y:S01]  /*0890*/  LDC R12, c[0x0][0x608] ;  /* 0x00018200ff0c7b82 */ /* 0x000f220000000800 */
[----:B------:R-:W-:-:S03]  /*08a0*/  IMAD.MOV.U32 R9, RZ, RZ, -0x1 ;  /* 0xffffffffff097424 */ /* 0x000fc600078e00ff */
[-CC-:B0-----:R-:W-:Y:S02]  /*08b0*/  SHF.R.U64 R20, R6, R10.reuse, R7.reuse ;  /* 0x0000000a06147219 */ /* 0x181fe40000001207 */
[----:B------:R-:W-:Y:S02]  /*08c0*/  I2FP.F32.U32 R6, R3 ;  /* 0x0000000300067245 */ /* 0x000fe40000201000 */
[----:B------:R-:W0:Y:S01]  /*08d0*/  LDC R26, c[0x0][0x658] ;  /* 0x00019600ff1a7b82 */ /* 0x000e220000000800 */
[----:B-1----:R-:W-:Y:S01]  /*08e0*/  ISETP.NE.U32.AND P0, PT, R28, RZ, PT ;  /* 0x000000ff1c00720c */ /* 0x002fe20003f05070 */
[----:B---3--:R-:W-:Y:S01]  /*08f0*/  IMAD.MOV R8, RZ, RZ, -R0 ;  /* 0x000000ffff087224 */ /* 0x008fe200078e0a00 */
[----:B------:R-:W-:Y:S01]  /*0900*/  SHF.R.U32.HI R7, RZ, R10, R7 ;  /* 0x0000000aff077219 */ /* 0x000fe20000011607 */
[----:B------:R-:W-:Y:S01]  /*0910*/  FMUL R6, R6, UR4 ;  /* 0x0000000406067c20 */ /* 0x000fe20008400000 */
[----:B------:R-:W-:-:S03]  /*0920*/  ISETP.NE.AND.EX P0, PT, R29, RZ, PT, P0 ;  /* 0x000000ff1d00720c */ /* 0x000fc60003f05300 */
[----:B------:R-:W1:Y:S01]  /*0930*/  LDC R14, c[0x0][0x148] ;  /* 0x00005200ff0e7b82 */ /* 0x000e620000000800 */
[----:B--2---:R-:W-:-:S07]  /*0940*/  IMAD R0, R5, R8, R4 ;  /* 0x0000000805007224 */ /* 0x004fce00078e0204 */
[----:B------:R-:W2:Y:S01]  /*0950*/  LDC R24, c[0x0][0x600] ;  /* 0x00018000ff187b82 */ /* 0x000ea20000000800 */
[-CC-:B----4-:R-:W-:Y:S02]  /*0960*/  SHF.R.U64 R30, R20, R12.reuse, R7.reuse ;  /* 0x0000000c141e7219 */ /* 0x190fe40000001207 */
[----:B------:R-:W-:Y:S01]  /*0970*/  SHF.R.U32.HI R5, RZ, R12, R7 ;  /* 0x0000000cff057219 */ /* 0x000fe20000011607 */
[----:B------:R-:W-:Y:S01]  /*0980*/  IMAD.MOV.U32 R7, RZ, RZ, 0x1 ;  /* 0x00000001ff077424 */ /* 0x000fe200078e00ff */
[----:B------:R3:W4:Y:S03]  /*0990*/  F2I.U32.TRUNC.NTZ R12, R6 ;  /* 0x00000006000c7305 */ /* 0x000726000020f000 */
[----:B------:R-:W1:Y:S01]  /*09a0*/  LDC R15, c[0x0][0x648] ;  /* 0x00019200ff0f7b82 */ /* 0x000e620000000800 */
[-C--:B0-----:R-:W-:Y:S02]  /*09b0*/  SHF.L.U32 R4, R9, R26.reuse, RZ ;  /* 0x0000001a09047219 */ /* 0x081fe400000006ff */
[----:B------:R-:W-:-:S02]  /*09c0*/  SHF.R.U64 R32, R30, R26, R5 ;  /* 0x0000001a1e207219 */ /* 0x000fc40000001205 */
[----:B------:R-:W-:Y:S02]  /*09d0*/  LOP3.LUT R11, RZ, R4, RZ, 0x33, !PT ;  /* 0x00000004ff0b7212 */ /* 0x000fe400078e33ff */
[-C--:B------:R-:W-:Y:S01]  /*09e0*/  SHF.R.U32.HI R5, RZ, R26.reuse, R5 ;  /* 0x0000001aff057219 */ /* 0x080fe20000011605 */
[----:B------:R-:W0:Y:S01]  /*09f0*/  LDC R21, c[0x0][0x638] ;  /* 0x00018e00ff157b82 */ /* 0x000e220000000800 */
[----:B------:R-:W-:Y:S01]  /*0a00*/  SHF.L.U32 R10, R7, R26, RZ ;  /* 0x0000001a070a7219 */ /* 0x000fe200000006ff */
[----:B------:R-:W-:-:S06]  /*0a10*/  IMAD.MOV.U32 R4, RZ, RZ, R32 ;  /* 0x000000ffff047224 */ /* 0x000fcc00078e0020 */
[----:B------:R-:W0:Y:S01]  /*0a20*/  LDC R153, c[0x0][0x610] ;  /* 0x00018400ff997b82 */ /* 0x000e220000000800 */
[----:B---34-:R-:W-:Y:S05]  /*0a30*/  @!P0 BRA `(.L_x_6) ;  /* 0x0000000000288947 */ /* 0x018fea0003800000 */
[----:B------:R-:W3:Y:S02]  /*0a40*/  LDC R9, c[0x0][0x64c] ;  /* 0x00019300ff097b82 */ /* 0x000ee40000000800 */
[----:B---3--:R-:W-:-:S05]  /*0a50*/  IADD3 R9, P0, R32, R9, RZ ;  /* 0x0000000920097210 */ /* 0x008fca0007f1e0ff */
        /* <DEDUP_REMOVED lines=8> */
.L_x_6:
[----:B-1----:R-:W-:Y:S01]  /*0ae0*/  SHF.R.U64 R4, R4, R15, R5 ;  /* 0x0000000f04047219 */ /* 0x002fe20000001205 */
[----:B--2---:R-:W-:Y:S01]  /*0af0*/  VIADD R5, R24, 0xffffffff ;  /* 0xffffffff18057836 */ /* 0x004fe20000000000 */
[----:B------:R-:W-:Y:S01]  /*0b00*/  LOP3.LUT R11, R30, R11, RZ, 0xc0, !PT ;  /* 0x0000000b1e0b7212 */ /* 0x000fe200078ec0ff */
[----:B------:R-:W-:Y:S02]  /*0b10*/  IMAD.MOV R12, RZ, RZ, -R12 ;  /* 0x000000ffff0c7224 */ /* 0x000fe400078e0a0c */
[----:B------:R-:W-:Y:S02]  /*0b20*/  IMAD.MOV R6, RZ, RZ, -R4 ;  /* 0x000000ffff067224 */ /* 0x000fe400078e0a04 */
[----:B------:R-:W-:Y:S01]  /*0b30*/  IMAD R11, R10, R4, R11 ;  /* 0x000000040a0b7224 */ /* 0x000fe200078e020b */
[----:B------:R-:W-:Y:S01]  /*0b40*/  LOP3.LUT R4, R20, R5, RZ, 0xc0, !PT ;  /* 0x0000000514047212 */ /* 0x000fe200078ec0ff */
[----:B------:R-:W-:Y:S02]  /*0b50*/  @P3 IMAD R0, R14, R12, R3 ;  /* 0x0000000c0e003224 */ /* 0x000fe400078e0203 */
[----:B0-----:R-:W-:-:S02]  /*0b60*/  IMAD R3, R6, R21, R32 ;  /* 0x0000001506037224 */ /* 0x001fc400078e0220 */
[----:B------:R-:W-:Y:S02]  /*0b70*/  IMAD R153, R11, R153, R0 ;  /* 0x000000990b997224 */ /* 0x000fe400078e0200 */
[----:B------:R-:W-:Y:S02]  /*0b80*/  IMAD R4, R3, R24, R4 ;  /* 0x0000001803047224 */ /* 0x000fe400078e0204 */
[----:B------:R-:W-:-:S03]  /*0b90*/  IMAD.MOV.U32 R0, RZ, RZ, 0x1 ;  /* 0x00000001ff007424 */ /* 0x000fc600078e00ff */
[----:B------:R-:W-:Y:S02]  /*0ba0*/  SEL R152, R4, R153, !P3 ;  /* 0x0000009904987207 */ /* 0x000fe40005800000 */
[----:B------:R-:W-:-:S07]  /*0bb0*/  SEL R153, R153, R4, !P3 ;  /* 0x0000000499997207 */ /* 0x000fce0005800000 */
.L_x_4:
[----:B------:R-:W-:-:S08]  /*0bc0*/  NOP ;  /* 0x0000000000007918 */ /* 0x000fd00000000000 */
[----:B------:R-:W0:Y:S02]  /*0bd0*/  USETMAXREG.TRY_ALLOC.CTAPOOL UP0, 0xe8 ;  /* 0x000000e8000079c8 */ /* 0x000e240008000600 */
[----:B0-----:R-:W-:-:S13]  /*0be0*/  PLOP3.LUT P0, PT, PT, PT, UP0, 0x80, 0x0 ;  /* 0x000000000000781c */ /* 0x001fda0003f0f008 */
[----:B------:R-:W-:Y:S05]  /*0bf0*/  @!P0 BRA `(.L_x_4) ;  /* 0xfffffffc00f08947 */ /* 0x000fea000383ffff */
[----:B------:R-:W-:Y:S01]  /*0c00*/  ULDC.64 UR4, c[0x0][0x598] ;  /* 0x0001660000047ab9 */ /* 0x000fe20000000a00 */
[----:B------:R-:W-:Y:S01]  /*0c10*/  ULDC.64 UR36, c[0x0][0x208] ;  /* 0x0000820000247ab9 */ /* 0x000fe20000000a00 */
[----:B------:R-:W-:-:S04]  /*0c20*/  ISETP.NE.U32.AND P0, PT, RZ, UR4, PT ;  /* 0x00000004ff007c0c */ /* 0x000fc8000bf05070 */
[----:B------:R-:W-:-:S13]  /*0c30*/  ISETP.NE.AND.EX P0, PT, RZ, UR5, PT, P0 ;  /* 0x00000005ff007c0c */ /* 0x000fda000bf05300 */
[----:B------:R-:W-:Y:S05]  /*0c40*/  @!P0 BRA `(.L_x_7) ;  /* 0x00000000001c8947 */ /* 0x000fea0003800000 */
[----:B------:R-:W0:Y:S02]  /*0c50*/  LDC.64 R4, c[0x0][0x598] ;  /* 0x00016600ff047b82 */ /* 0x000e240000000a00 */
[----:B0-----:R-:W2:Y:S02]  /*0c60*/  LDG.E.64 R4, desc[UR36][R4.64] ;  /* 0x0000002404047981 */ /* 0x001ea4000c1e1b00 */
[----:B--2---:R-:W-:-:S04]  /*0c70*/  ISETP.NE.U32.AND P0, PT, R4, RZ, PT ;  /* 0x000000ff0400720c */ /* 0x004fc80003f05070 */
[----:B------:R-:W-:-:S13]  /*0c80*/  ISETP.NE.AND.EX P0, PT, R5, RZ, PT, P0 ;  /* 0x000000ff0500720c */ /* 0x000fda0003f05300 */
[----:B------:R-:W-:Y:S05]  /*0c90*/  @!P0 BRA `(.L_x_7) ;  /* 0x0000000000088947 */ /* 0x000fea0003800000 */
[----:B------:R0:W5:Y:S01]  /*0ca0*/  LD.E R154, desc[UR36][R4.64] ;  /* 0x00000024049a7980 */ /* 0x000162000c101900 */
[----:B------:R-:W-:Y:S05]  /*0cb0*/  BRA `(.L_x_8) ;  /* 0x0000000000247947 */ /* 0x000fea0003800000 */
.L_x_7:
[----:B------:R-:W-:Y:S02]  /*0cc0*/  ULDC.64 UR4, c[0x0][0x588] ;  /* 0x0001620000047ab9 */ /* 0x000fe40000000a00 */
[----:B------:R-:W-:-:S04]  /*0cd0*/  ISETP.NE.U32.AND P0, PT, RZ, UR4, PT ;  /* 0x00000004ff007c0c */ /* 0x000fc8000bf05070 */
[----:B------:R-:W-:-:S13]  /*0ce0*/  ISETP.NE.AND.EX P0, PT, RZ, UR5, PT, P0 ;  /* 0x00000005ff007c0c */ /* 0x000fda000bf05300 */
[----:B------:R-:W-:Y:S05]  /*0cf0*/  @!P0 BRA `(.L_x_9) ;  /* 0x00000000000c8947 */ /* 0x000fea0003800000 */
[----:B------:R-:W0:Y:S02]  /*0d00*/  LDC.64 R154, c[0x0][0x588] ;  /* 0x00016200ff9a7b82 */ /* 0x000e240000000a00 */
[----:B0-----:R1:W5:Y:S01]  /*0d10*/  LDG.E R154, desc[UR36][R154.64] ;  /* 0x000000249a9a7981 */ /* 0x001362000c1e1900 */
[----:B------:R-:W-:Y:S05]  /*0d20*/  BRA `(.L_x_8) ;  /* 0x0000000000087947 */ /* 0x000fea0003800000 */
.L_x_9:
[----:B------:R-:W-:Y:S02]  /*0d30*/  ULDC UR4, c[0x0][0x580] ;  /* 0x0001600000047ab9 */ /* 0x000fe40000000800 */
[----:B------:R-:W-:-:S07]  /*0d40*/  IMAD.U32 R154, RZ, RZ, UR4 ;  /* 0x00000004ff9a7e24 */ /* 0x000fce000f8e00ff */
.L_x_8:
[----:B------:R-:W-:Y:S02]  /*0d50*/  ULDC.64 UR4, c[0x0][0x5a0] ;  /* 0x0001680000047ab9 */ /* 0x000fe40000000a00 */
[----:B------:R-:W-:-:S04]  /*0d60*/  ISETP.NE.U32.AND P0, PT, RZ, UR4, PT ;  /* 0x00000004ff007c0c */ /* 0x000fc8000bf05070 */
[----:B------:R-:W-:-:S13]  /*0d70*/  ISETP.NE.AND.EX P0, PT, RZ, UR5, PT, P0 ;  /* 0x00000005ff007c0c */ /* 0x000fda000bf05300 */
[----:B------:R-:W-:Y:S05]  /*0d80*/  @!P0 BRA `(.L_x_10) ;  /* 0x00000000001c8947 */ /* 0x000fea0003800000 */
[----:B0-----:R-:W0:Y:S02]  /*0d90*/  LDC.64 R4, c[0x0][0x5a0] ;  /* 0x00016800ff047b82 */ /* 0x001e240000000a00 */
[----:B0-----:R-:W2:Y:S02]  /*0da0*/  LDG.E.64 R4, desc[UR36][R4.64] ;  /* 0x0000002404047981 */ /* 0x001ea4000c1e1b00 */
[----:B--2---:R-:W-:-:S04]  /*0db0*/  ISETP.NE.U32.AND P0, PT, R4, RZ, PT ;  /* 0x000000ff0400720c */ /* 0x004fc80003f05070 */
[----:B------:R-:W-:-:S13]  /*0dc0*/  ISETP.NE.AND.EX P0, PT, R5, RZ, PT, P0 ;  /* 0x000000ff0500720c */ /* 0x000fda0003f05300 */
[----:B------:R-:W-:Y:S05]  /*0dd0*/  @!P0 BRA `(.L_x_10) ;  /* 0x0000000000088947 */ /* 0x000fea0003800000 */
[----:B-1----:R0:W5:Y:S01]  /*0de0*/  LD.E R155, desc[UR36][R4.64] ;  /* 0x00000024049b7980 */ /* 0x002162000c101900 */
[----:B------:R-:W-:Y:S05]  /*0df0*/  BRA `(.L_x_11) ;  /* 0x0000000000247947 */ /* 0x000fea0003800000 */
.L_x_10:
[----:B------:R-:W-:Y:S02]  /*0e00*/  ULDC.64 UR4, c[0x0][0x590] ;  /* 0x0001640000047ab9 */ /* 0x000fe40000000a00 */
[----:B------:R-:W-:-:S04]  /*0e10*/  ISETP.NE.U32.AND P0, PT, RZ, UR4, PT ;  /* 0x00000004ff007c0c */ /* 0x000fc8000bf05070 */
[----:B------:R-:W-:-:S13]  /*0e20*/  ISETP.NE.AND.EX P0, PT, RZ, UR5, PT, P0 ;  /* 0x00000005ff007c0c */ /* 0x000fda000bf05300 */
[----:B------:R-:W-:Y:S05]  /*0e30*/  @!P0 BRA `(.L_x_12) ;  /* 0x00000000000c8947 */ /* 0x000fea0003800000 */
[----:B0-----:R-:W1:Y:S02]  /*0e40*/  LDC.64 R4, c[0x0][0x590] ;  /* 0x00016400ff047b82 */ /* 0x001e640000000a00 */
[----:B-1----:R1:W5:Y:S01]  /*0e50*/  LDG.E R155, desc[UR36][R4.64] ;  /* 0x00000024049b7981 */ /* 0x002362000c1e1900 */
[----:B------:R-:W-:Y:S05]  /*0e60*/  BRA `(.L_x_11) ;  /* 0x0000000000087947 */ /* 0x000fea0003800000 */
.L_x_12:
[----:B------:R-:W-:Y:S02]  /*0e70*/  ULDC UR4, c[0x0][0x584] ;  /* 0x0001610000047ab9 */ /* 0x000fe40000000800 */
[----:B-1----:R-:W-:-:S07]  /*0e80*/  IMAD.U32 R155, RZ, RZ, UR4 ;  /* 0x00000004ff9b7e24 */ /* 0x002fce000f8e00ff */
.L_x_11:
[----:B------:R-:W-:-:S13]  /*0e90*/  LOP3.LUT P0, RZ, R0, 0xff, RZ, 0xc0, !PT ;  /* 0x000000ff00ff7812 */ /* 0x000fda000780c0ff */
[----:B------:R-:W-:Y:S05]  /*0ea0*/  @!P0 EXIT ;  /* 0x000000000000894d */ /* 0x000fea0003800000 */
[----:B------:R-:W-:Y:S01]  /*0eb0*/  ULDC UR4, c[0x0][0x28c] ;  /* 0x0000a30000047ab9 */ /* 0x000fe20000000800 */
[----:B------:R-:W-:Y:S01]  /*0ec0*/  LOP3.LUT R158, R19, 0x1, RZ, 0xfc, !PT ;  /* 0x00000001139e7812 */ /* 0x000fe200078efcff */
[----:B------:R-:W-:Y:S01]  /*0ed0*/  UIADD3 UR4, UR4, 0x3f, URZ ;  /* 0x0000003f04047890 */ /* 0x000fe2000fffe03f */
[----:B------:R-:W-:Y:S01]  /*0ee0*/  UMOV UR38, URZ ;  /* 0x0000003f00267c82 */ /* 0x000fe20008000000 */
[----:B------:R-:W-:Y:S02]  /*0ef0*/  UMOV UR39, URZ ;  /* 0x0000003f00277c82 */ /* 0x000fe40008000000 */
[----:B------:R-:W-:-:S04]  /*0f00*/  USHF.R.S32.HI UR5, URZ, 0x1f, UR4 ;  /* 0x0000001f3f057899 */ /* 0x000fc80008011404 */
[----:B------:R-:W-:-:S04]  /*0f10*/  ULEA.HI UR5, UR5, UR4, URZ, 0x6 ;  /* 0x0000000405057291 */ /* 0x000fc8000f8f303f */
[----:B------:R-:W-:-:S12]  /*0f20*/  USHF.R.S32.HI UR40, URZ, 0x6, UR5 ;  /* 0x000000063f287899 */ /* 0x000fd80008011405 */
.L_x_286:
[----:B------:R-:W-:Y:S01]  /*0f30*/  LOP3.LUT R0, R18, 0x80, RZ, 0xc0, !PT ;  /* 0x0000008012007812 */ /* 0x000fe200078ec0ff */
[----:B--2---:R-:W2:Y:S01]  /*0f40*/  S2UR UR7, SR_CgaCtaId ;  /* 0x00000000000779c3 */ /* 0x004ea20000008800 */
[----:B------:R-:W-:Y:S02]  /*0f50*/  UMOV UR6, 0x400 ;  /* 0x0000040000067882 */ /* 0x000fe40000000000 */
[----:B------:R-:W-:-:S06]  /*0f60*/  SHF.R.U32.HI R0, RZ, 0x7, R0 ;  /* 0x00000007ff007819 */ /* 0x000fcc0000011600 */
[----:B---3--:R-:W3:Y:S01]  /*0f70*/  SHFL.IDX PT, R0, R0, RZ, 0x1f ;  /* 0x00001fff00007589 */ /* 0x008ee200000e0000 */
[----:B--2---:R-:W-:Y:S01]  /*0f80*/  ULEA UR42, UR7, UR6, 0x18 ;  /* 0x00000006072a7291 */ /* 0x004fe2000f8ec03f */
[----:B---3--:R-:W-:-:S13]  /*0f90*/  R2UR UR4, R0 ;  /* 0x00000000000472ca */ /* 0x008fda00000e0000 */
[----:B------:R-:W-:-:S04]  /*0fa0*/  ULEA.HI UR5, UR4, UR4, URZ, 0x1 ;  /* 0x0000000404057291 */ /* 0x000fc8000f8f083f */
[----:B------:R-:W-:-:S04]  /*0fb0*/  ULOP3.LUT UR5, UR5, 0x7fffe, URZ, 0xc0, !UPT ;  /* 0x0007fffe05057892 */ /* 0x000fc8000f8ec03f */
[----:B------:R-:W-:-:S03]  /*0fc0*/  UIADD3 UR5, UR4, -UR5, URZ ;  /* 0x8000000504057290 */ /* 0x000fc6000fffe03f */
[----:B------:R-:W-:Y:S01]  /*0fd0*/  ULDC UR4, c[0x0][0x28c] ;  /* 0x0000a30000047ab9 */ /* 0x000fe20000000800 */
[----:B------:R-:W-:Y:S01]  /*0fe0*/  ULEA UR5, UR5, UR42, 0xd ;  /* 0x0000002a05057291 */ /* 0x000fe2000f8e683f */
[----:B------:R-:W-:-:S03]  /*0ff0*/  ISETP.LT.AND P0, PT, RZ, UR4, PT ;  /* 0x00000004ff007c0c */ /* 0x000fc6000bf01270 */
[----:B------:R-:W-:-:S04]  /*1000*/  UIADD3 UR5, UR5, 0x100, URZ ;  /* 0x0000010005057890 */ /* 0x000fc8000fffe03f */
[----:B------:R-:W-:-:S04]  /*1010*/  USHF.R.U32.HI UR5, URZ, 0x4, UR5 ;  /* 0x000000043f057899 */ /* 0x000fc80008011605 */
[----:B------:R-:W-:Y:S02]  /*1020*/  ULOP3.LUT UR41, UR5, 0x3fff, URZ, 0xc0, !UPT ;  /* 0x00003fff05297892 */ /* 0x000fe4000f8ec03f */
[----:B-1----:R-:W-:Y:S10]  /*1030*/  @P0 BRA `(.L_x_13) ;  /* 0x0000000000400947 */ /* 0x002ff40003800000 */
[----:B------:R-:W-:Y:S01]  /*1040*/  MOV R0, 0x0 ;  /* 0x0000000000007802 */ /* 0x000fe20000000f00 */
[----:B------:R-:W-:Y:S01]  /*1050*/  ULDC.64 UR4, c[0x4][0x68] ;  /* 0x01001a0000047ab9 */ /* 0x000fe20000000a00 */
[----:B------:R-:W-:Y:S01]  /*1060*/  ULDC.64 UR6, c[0x4][0x8] ;  /* 0x0100020000067ab9 */ /* 0x000fe20000000a00 */
[----:B01----:R-:W-:Y:S01]  /*1070*/  IMAD.U32 R4, RZ, RZ, UR4 ;  /* 0x00000004ff047e24 */ /* 0x003fe2000f8e00ff */
[----:B------:R0:W1:Y:S01]  /*1080*/  LDC.64 R14, c[0x4][R0] ;  /* 0x01000000000e7b82 */ /* 0x0000620000000a00 */
[----:B------:R-:W-:Y:S01]  /*1090*/  IMAD.U32 R5, RZ, RZ, UR5 ;  /* 0x00000005ff057e24 */ /* 0x000fe2000f8e00ff */
[----:B------:R-:W-:Y:S01]  /*10a0*/  ULDC.64 UR4, c[0x4][0x70] ;  /* 0x01001c0000047ab9 */ /* 0x000fe20000000a00 */
[----:B------:R-:W-:Y:S02]  /*10b0*/  IMAD.U32 R10, RZ, RZ, UR6 ;  /* 0x00000006ff0a7e24 */ /* 0x000fe4000f8e00ff */
[----:B------:R-:W-:Y:S02]  /*10c0*/  IMAD.U32 R6, RZ, RZ, UR4 ;  /* 0x00000004ff067e24 */ /* 0x000fe4000f8e00ff */
[----:B------:R-:W-:-:S02]  /*10d0*/  IMAD.U32 R7, RZ, RZ, UR5 ;  /* 0x00000005ff077e24 */ /* 0x000fc4000f8e00ff */
[----:B------:R-:W-:Y:S02]  /*10e0*/  IMAD.U32 R11, RZ, RZ, UR7 ;  /* 0x00000007ff0b7e24 */ /* 0x000fe4000f8e00ff */
[----:B------:R-:W-:Y:S02]  /*10f0*/  IMAD.MOV.U32 R8, RZ, RZ, 0x1e1 ;  /* 0x000001e1ff087424 */ /* 0x000fe400078e00ff */
[----:B------:R-:W-:Y:S02]  /*1100*/  IMAD.MOV.U32 R12, RZ, RZ, 0x1 ;  /* 0x00000001ff0c7424 */ /* 0x000fe400078e00ff */
[----:B0-----:R-:W-:-:S07]  /*1110*/  IMAD.MOV.U32 R13, RZ, RZ, RZ ;  /* 0x000000ffff0d7224 */ /* 0x001fce00078e00ff */
[----:B------:R-:W-:-:S07]  /*1120*/  LEPC R20, `(.L_x_13) ;  /* 0x000000001014794e */ /* 0x000fce0000000000 */
[----:B-1---5:R-:W-:Y:S05]  /*1130*/  CALL.ABS.NOINC R14 ;  /* 0x000000000e007343 */ /* 0x022fea0003c00000 */
.L_x_13:
[----:B------:R-:W-:-:S13]  /*1140*/  ISETP.NE.AND P0, PT, R158, 0x3, PT ;  /* 0x000000039e00780c */ /* 0x000fda0003f05270 */
[----:B------:R-:W-:Y:S05]  /*1150*/  @!P0 BRA `(.L_x_14) ;  /* 0x0000000000048947 */ /* 0x000fea0003800000 */
[----:B------:R-:W-:Y:S01]  /*1160*/  BPT.TRAP 0x1 ;  /* 0x000000040000795c */ /* 0x000fe20000300000 */
.L_x_14:
[----:B------:R-:W-:Y:S02]  /*1170*/  IMAD.U32 R3, RZ, RZ, UR39 ;  /* 0x00000027ff037e24 */ /* 0x000fe4000f8e00ff */
[----:B------:R-:W-:-:S03]  /*1180*/  IMAD.U32 R0, RZ, RZ, UR38 ;  /* 0x00000026ff007e24 */ /* 0x000fc6000f8e00ff */
[----:B------:R-:W-:Y:S02]  /*1190*/  LEA R3, R3, UR42, 0x3 ;  /* 0x0000002a03037c11 */ /* 0x000fe4000f8e18ff */
[----:B------:R-:W-:-:S04]  /*11a0*/  SHF.L.U32 R0, R0, 0x1f, RZ ;  /* 0x0000001f00007819 */ /* 0x000fc800000006ff */
[----:B------:R2:W3:Y:S01]  /*11b0*/  SYNCS.PHASECHK.TRANS64.TRYWAIT P1, [R3+URZ], R0 ;  /* 0x00000000030075a7 */ /* 0x0004e2000802017f */
[----:B------:R-:W-:Y:S05]  /*11c0*/  @!P0 BRA `(.L_x_15) ;  /* 0x0000000000048947 */ /* 0x000fea0003800000 */
[----:B------:R-:W-:Y:S01]  /*11d0*/  BPT.TRAP 0x1 ;  /* 0x000000040000795c */ /* 0x000fe20000300000 */
.L_x_15:
[----:B---3--:R-:W-:Y:S05]  /*11e0*/  @P1 BRA `(.L_x_16) ;  /* 0x0000000000081947 */ /* 0x008fea0003800000 */
[----:B------:R-:W3:Y:S02]  /*11f0*/  SYNCS.PHASECHK.TRANS64.TRYWAIT P1, [R3+URZ], R0 ;  /* 0x00000000030075a7 */ /* 0x000ee4000802017f */
[----:B---3--:R-:W-:Y:S05]  /*1200*/  @!P1 BRA `(.L_x_17) ;  /* 0x000000a000e89947 */ /* 0x008fea0003800000 */
.L_x_16:
[----:B------:R-:W-:-:S04]  /*1210*/  UISETP.LT.AND UP0, UPT, UR40, 0x1, UPT ;  /* 0x000000012800788c */ /* 0x000fc8000bf01270 */
[----:B------:R-:W-:-:S04]  /*1220*/  USEL UR4, UR40, 0x1, UP0 ;  /* 0x0000000128047887 */ /* 0x000fc80008000000 */
[----:B------:R-:W-:-:S06]  /*1230*/  UIADD3 UR4, UR40, -UR4, URZ ;  /* 0x8000000428047290 */ /* 0x000fcc000fffe03f */
[----:B--23--:R-:W-:Y:S01]  /*1240*/  IMAD.U32 R0, RZ, RZ, UR4 ;  /* 0x00000004ff007e24 */ /* 0x00cfe2000f8e00ff */
[----:B------:R-:W-:Y:S05]  /*1250*/  WARPSYNC.ALL ;  /* 0x0000000000007948 */ /* 0x000fea0003800000 */
[----:B------:R-:W-:Y:S01]  /*1260*/  ISETP.GE.AND P1, PT, R0, 0x1, PT ;  /* 0x000000010000780c */ /* 0x000fe20003f26270 */
[----:B------:R-:W-:Y:S01]  /*1270*/  UIADD3 UR4, UR42, 0x10100, URZ ;  /* 0x000101002a047890 */ /* 0x000fe2000fffe03f */
[----:B------:R-:W-:Y:S01]  /*1280*/  WARPGROUP.ARRIVE ;  /* 0x00000000000079c5 */ /* 0x000fe20000000000 */
[----:B------:R-:W-:Y:S01]  /*1290*/  UMOV UR9, 0x40000040 ;  /* 0x4000004000097882 */ /* 0x000fe20000000000 */
[----:B------:R-:W-:Y:S01]  /*12a0*/  UMOV UR11, 0x40000040 ;  /* 0x40000040000b7882 */ /* 0x000fe20000000000 */
[----:B------:R-:W-:-:S04]  /*12b0*/  USHF.R.U32.HI UR4, URZ, 0x4, UR4 ;  /* 0x000000043f047899 */ /* 0x000fc80008011604 */
[----:B------:R-:W-:Y:S02]  /*12c0*/  ULOP3.LUT UR5, UR4, 0x3fff, URZ, 0xc0, !UPT ;  /* 0x00003fff04057892 */ /* 0x000fe4000f8ec03f */
[----:B------:R-:W-:Y:S02]  /*12d0*/  ULOP3.LUT UR4, UR41, 0x10000, URZ, 0xfc, !UPT ;  /* 0x0001000029047892 */ /* 0x000fe4000f8efc3f */
[----:B------:R-:W-:Y:S02]  /*12e0*/  ULOP3.LUT UR5, UR5, 0x10000, URZ, 0xfc, !UPT ;  /* 0x0001000005057892 */ /* 0x000fe4000f8efc3f */
[----:B------:R-:W-:Y:S02]  /*12f0*/  ULEA UR6, UR39, UR4, 0xa ;  /* 0x0000000427067291 */ /* 0x000fe4000f8e503f */
[----:B------:R-:W-:-:S05]  /*1300*/  ULEA UR7, UR39, UR5, 0xb ;  /* 0x0000000527077291 */ /* 0x000fca000f8e583f */
[----:B------:R-:W-:Y:S02]  /*1310*/  UMOV UR8, UR6 ;  /* 0x0000000600087c82 */ /* 0x000fe40008000000 */
[----:B------:R-:W-:Y:S02]  /*1320*/  UMOV UR10, UR7 ;  /* 0x00000007000a7c82 */ /* 0x000fe40008000000 */
[----:B------:R-:W-:Y:S01]  /*1330*/  HGMMA.64x256x16.F32 R24, gdesc[UR8], RZ, !UPT, gsb0 ;  /* 0x03e00000081879f0 */ /* 0x000fe2000c0008ff */
[----:B------:R-:W-:Y:S02]  /*1340*/  UIADD3 UR8, UR6, 0x2, URZ ;  /* 0x0000000206087890 */ /* 0x000fe4000fffe03f */
[----:B------:R-:W-:Y:S01]  /*1350*/  UIADD3 UR10, UR7, 0x2, URZ ;  /* 0x00000002070a7890 */ /* 0x000fe2000fffe03f */
[----:B------:R-:W-:Y:S01]  /*1360*/  UMOV UR9, 0x40000040 ;  /* 0x4000004000097882 */ /* 0x000fe20000000000 */
[----:B------:R-:W-:Y:S01]  /*1370*/  UMOV UR11, 0x40000040 ;  /* 0x40000040000b7882 */ /* 0x000fe20000000000 */
[----:B------:R-:W-:-:S02]  /*1380*/  WARPGROUP.DEPBAR.LE gsb0, 0x0 ;  /* 0x00008000000079c5 */ /* 0x000fc40000010000 */
[----:B------:R-:W-:-:S15]  /*1390*/  WARPGROUP.ARRIVE ;  /* 0x00000000000079c5 */ /* 0x000fde0000000000 */
[----:B------:R-:W-:-:S05]  /*13a0*/  NOP ;  /* 0x0000000000007918 */ /* 0x000fca0000000000 */
[----:B------:R-:W-:Y:S01]  /*13b0*/  HGMMA.64x256x16.F32 R24, gdesc[UR8], R24, gsb0 ;  /* 0x03e00000081879f0 */ /* 0x000fe20008000818 */
[----:B------:R-:W-:Y:S02]  /*13c0*/  UIADD3 UR8, UR6, 0x4, URZ ;  /* 0x0000000406087890 */ /* 0x000fe4000fffe03f */
[----:B------:R-:W-:Y:S01]  /*13d0*/  UIADD3 UR10, UR7, 0x4, URZ ;  /* 0x00000004070a7890 */ /* 0x000fe2000fffe03f */
[----:B------:R-:W-:Y:S01]  /*13e0*/  UMOV UR9, 0x40000040 ;  /* 0x4000004000097882 */ /* 0x000fe20000000000 */
[----:B------:R-:W-:Y:S01]  /*13f0*/  UMOV UR11, 0x40000040 ;  /* 0x40000040000b7882 */ /* 0x000fe20000000000 */
[----:B------:R-:W-:Y:S02]  /*1400*/  WARPGROUP.DEPBAR.LE gsb0, 0x0 ;  /* 0x00008000000079c5 */ /* 0x000fe40000010000 */
        /* <DEDUP_REMOVED lines=10> */
[----:B------:R-:W-:Y:S03]  /*14b0*/  HGMMA.64x256x16.F32 R24, gdesc[UR8], R24, gsb0 ;  /* 0x03e00000081879f0 */ /* 0x000fe60008000818 */
[----:B------:R-:W-:Y:S02]  /*14c0*/  WARPGROUP.DEPBAR.LE gsb0, 0x0 ;  /* 0x00008000000079c5 */ /* 0x000fe40000010000 */
[----:B------:R-:W-:Y:S05]  /*14d0*/  @!P1 BRA `(.L_x_18) ;  /* 0x0000000400249947 */ /* 0x000fea0003800000 */
[----:B------:R-:W-:-:S04]  /*14e0*/  UIADD3 UR6, UR39, 0x1, URZ ;  /* 0x0000000127067890 */ /* 0x000fc8000fffe03f */
[----:B------:R-:W-:-:S04]  /*14f0*/  UISETP.NE.AND UP0, UPT, UR6, 0x4, UPT ;  /* 0x000000040600788c */ /* 0x000fc8000bf05270 */
[----:B------:R-:W-:Y:S02]  /*1500*/  USEL UR7, URZ, 0x1, UP0 ;  /* 0x000000013f077887 */ /* 0x000fe40008000000 */
[----:B------:R-:W-:Y:S02]  /*1510*/  USEL UR6, UR6, URZ, UP0 ;  /* 0x0000003f06067287 */ /* 0x000fe40008000000 */
[----:B------:R-:W-:-:S06]  /*1520*/  ULOP3.LUT UR7, UR38, UR7, URZ, 0x3c, !UPT ;  /* 0x0000000726077292 */ /* 0x000fcc000f8e3c3f */
[----:B01----:R-:W-:Y:S01]  /*1530*/  IMAD.U32 R5, RZ, RZ, UR7 ;  /* 0x00000007ff057e24 */ /* 0x003fe2000f8e00ff */
[----:B------:R-:W-:-:S06]  /*1540*/  UMOV UR7, UR39 ;  /* 0x0000002700077c82 */ /* 0x000fcc0008000000 */
.L_x_25:
[----:B01----:R-:W-:Y:S05]  /*1550*/  @!P0 BRA `(.L_x_19) ;  /* 0x0000000000048947 */ /* 0x003fea0003800000 */
[----:B------:R-:W-:Y:S01]  /*1560*/  BPT.TRAP 0x1 ;  /* 0x000000040000795c */ /* 0x000fe20000300000 */
.L_x_19:
[----:B------:R-:W0:Y:S01]  /*1570*/  S2UR UR9, SR_CgaCtaId ;  /* 0x00000000000979c3 */ /* 0x000e220000008800 */
[----:B------:R-:W-:Y:S01]  /*1580*/  UMOV UR8, 0x400 ;  /* 0x0000040000087882 */ /* 0x000fe20000000000 */
[----:B------:R-:W-:Y:S01]  /*1590*/  SHF.L.U32 R3, R5, 0x1f, RZ ;  /* 0x0000001f05037819 */ /* 0x000fe200000006ff */
[----:B0-----:R-:W-:-:S04]  /*15a0*/  ULEA UR14, UR9, UR8, 0x18 ;  /* 0x00000008090e7291 */ /* 0x001fc8000f8ec03f */
[----:B------:R-:W-:-:S09]  /*15b0*/  ULEA UR8, UR6, UR14, 0x3 ;  /* 0x0000000e06087291 */ /* 0x000fd2000f8e183f */
[----:B------:R0:W1:Y:S01]  /*15c0*/  SYNCS.PHASECHK.TRANS64.TRYWAIT P1, [UR8], R3 ;  /* 0x00000003ff0075a7 */ /* 0x0000620008020148 */
[----:B------:R-:W-:Y:S05]  /*15d0*/  @!P0 BRA `(.L_x_20) ;  /* 0x0000000000048947 */ /* 0x000fea0003800000 */
[----:B------:R-:W-:Y:S01]  /*15e0*/  BPT.TRAP 0x1 ;  /* 0x000000040000795c */ /* 0x000fe20000300000 */
.L_x_20:
[----:B-1----:R-:W-:Y:S05]  /*15f0*/  @P1 BRA `(.L_x_21) ;  /* 0x0000000000081947 */ /* 0x002fea0003800000 */
[----:B------:R-:W1:Y:S02]  /*1600*/  SYNCS.PHASECHK.TRANS64.TRYWAIT P1, [UR8], R3 ;  /* 0x00000003ff0075a7 */ /* 0x000e640008020148 */
[----:B-1----:R-:W-:Y:S05]  /*1610*/  @!P1 BRA `(.L_x_22) ;  /* 0x0000009c00f89947 */ /* 0x002fea0003800000 */
.L_x_21:
[----:B------:R-:W-:Y:S01]  /*1620*/  ULEA UR12, UR6, UR4, 0xa ;  /* 0x00000004060c7291 */ /* 0x000fe2000f8e503f */
[----:B------:R-:W-:Y:S01]  /*1630*/  WARPGROUP.ARRIVE ;  /* 0x00000000000079c5 */ /* 0x000fe20000000000 */
[----:B------:R-:W-:Y:S01]  /*1640*/  ULEA UR13, UR6, UR5, 0xb ;  /* 0x00000005060d7291 */ /* 0x000fe2000f8e583f */
[----:B------:R-:W-:Y:S01]  /*1650*/  UMOV UR9, 0x40000040 ;  /* 0x4000004000097882 */ /* 0x000fe20000000000 */
[----:B------:R-:W-:-:S03]  /*1660*/  UMOV UR11, 0x40000040 ;  /* 0x40000040000b7882 */ /* 0x000fc60000000000 */
[----:B------:R-:W-:Y:S02]  /*1670*/  UMOV UR8, UR12 ;  /* 0x0000000c00087c82 */ /* 0x000fe40008000000 */
[----:B------:R-:W-:Y:S02]  /*1680*/  UMOV UR10, UR13 ;  /* 0x0000000d000a7c82 */ /* 0x000fe40008000000 */
[----:B------:R-:W-:Y:S01]  /*1690*/  HGMMA.64x256x16.F32 R24, gdesc[UR8], R24, gsb0 ;  /* 0x03e00000081879f0 */ /* 0x000fe20008000818 */
        /* <DEDUP_REMOVED lines=26> */
[----:B------:R-:W-:Y:S01]  /*1840*/  BPT.TRAP 0x1 ;  /* 0x000000040000795c */ /* 0x000fe20000300000 */
.L_x_23:
[----:B------:R-:W-:Y:S01]  /*1850*/  ULEA UR8, UR7, UR14, 0x3 ;  /* 0x0000000e07087291 */ /* 0x000fe2000f8e183f */
[----:B------:R-:W-:-:S03]  /*1860*/  ISETP.GT.U32.AND P1, PT, R19, 0x1, PT ;  /* 0x000000011300780c */ /* 0x000fc60003f24070 */
[----:B------:R-:W-:-:S04]  /*1870*/  UIADD3 UR8, UR8, 0x20, URZ ;  /* 0x0000002008087890 */ /* 0x000fc8000fffe03f */
[----:B------:R-:W-:-:S09]  /*1880*/  UPRMT UR8, URZ, 0x654, UR8 ;  /* 0x000006543f087896 */ /* 0x000fd20008000008 */
[----:B------:R-:W-:Y:S01]  /*1890*/  SYNCS.ARRIVE.TRANS64.RED.A1T0 RZ, [UR8], RZ ;  /* 0x000000ffffff79a7 */ /* 0x000fe20008100408 */
[----:B------:R-:W-:Y:S05]  /*18a0*/  @P1 BRA `(.L_x_24) ;  /* 0x0000000000041947 */ /* 0x000fea0003800000 */
[----:B------:R-:W-:Y:S01]  /*18b0*/  BPT.TRAP 0x1 ;  /* 0x000000040000795c */ /* 0x000fe20000300000 */
.L_x_24:
[----:B------:R-:W-:Y:S01]  /*18c0*/  UIADD3 UR6, UR6, 0x1, URZ ;  /* 0x0000000106067890 */ /* 0x000fe2000fffe03f */
[C---:B------:R-:W-:Y:S01]  /*18d0*/  ISETP.GT.AND P1, PT, R0.reuse, 0x1, PT ;  /* 0x000000010000780c */ /* 0x040fe20003f24270 */
[----:B------:R-:W-:Y:S01]  /*18e0*/  UIADD3 UR7, UR7, 0x1, URZ ;  /* 0x0000000107077890 */ /* 0x000fe2000fffe03f */
[----:B------:R-:W-:Y:S01]  /*18f0*/  VIADD R0, R0, 0xffffffff ;  /* 0xffffffff00007836 */ /* 0x000fe20000000000 */
[----:B------:R-:W-:Y:S02]  /*1900*/  UISETP.NE.AND UP0, UPT, UR6, 0x4, UPT ;  /* 0x000000040600788c */ /* 0x000fe4000bf05270 */
[----:B------:R-:W-:Y:S02]  /*1910*/  UISETP.NE.AND UP1, UPT, UR7, 0x4, UPT ;  /* 0x000000040700788c */ /* 0x000fe4000bf25270 */
[----:B------:R-:W-:Y:S02]  /*1920*/  USEL UR8, URZ, 0x1, UP0 ;  /* 0x000000013f087887 */ /* 0x000fe40008000000 */
[----:B------:R-:W-:-:S02]  /*1930*/  USEL UR6, UR6, URZ, UP0 ;  /* 0x0000003f06067287 */ /* 0x000fc40008000000 */
[----:B------:R-:W-:Y:S02]  /*1940*/  USEL UR7, UR7, URZ, UP1 ;  /* 0x0000003f07077287 */ /* 0x000fe40008800000 */
[----:B------:R-:W-:Y:S01]  /*1950*/  LOP3.LUT R5, R5, UR8, RZ, 0x3c, !PT ;  /* 0x0000000805057c12 */ /* 0x000fe2000f8e3cff */
[----:B------:R-:W-:Y:S09]  /*1960*/  @P1 BRA `(.L_x_25) ;  /* 0xfffffff800f81947 */ /* 0x000ff2000383ffff */
.L_x_18:
[----:B------:R-:W2:Y:S02]  /*1970*/  LDC R0, c[0x0][0x28c] ;  /* 0x0000a300ff007b82 */ /* 0x000ea40000000800 */
[----:B--2---:R-:W-:-:S13]  /*1980*/  ISETP.GE.AND P1, PT, R0, 0x1, PT ;  /* 0x000000010000780c */ /* 0x004fda0003f26270 */
[----:B------:R-:W-:Y:S05]  /*1990*/  @!P1 BRA `(.L_x_26) ;  /* 0x0000000000409947 */ /* 0x000fea0003800000 */
[----:B------:R-:W-:Y:S05]  /*19a0*/  @!P0 BRA `(.L_x_27) ;  /* 0x0000000000048947 */ /* 0x000fea0003800000 */
[----:B------:R-:W-:Y:S01]  /*19b0*/  BPT.TRAP 0x1 ;  /* 0x000000040000795c */ /* 0x000fe20000300000 */
.L_x_27:
[----:B------:R-:W2:Y:S01]  /*19c0*/  S2UR UR6, SR_CgaCtaId ;  /* 0x00000000000679c3 */ /* 0x000ea20000008800 */
[----:B------:R-:W-:Y:S01]  /*19d0*/  UISETP.LT.AND UP0, UPT, UR40, 0x1, UPT ;  /* 0x000000012800788c */ /* 0x000fe2000bf01270 */
[----:B------:R-:W-:Y:S01]  /*19e0*/  ISETP.GT.U32.AND P0, PT, R19, 0x1, PT ;  /* 0x000000011300780c */ /* 0x000fe20003f04070 */
[----:B------:R-:W-:Y:S02]  /*19f0*/  UMOV UR5, 0x400 ;  /* 0x0000040000057882 */ /* 0x000fe40000000000 */
[----:B------:R-:W-:-:S04]  /*1a00*/  USEL UR4, UR40, 0x1, UP0 ;  /* 0x0000000128047887 */ /* 0x000fc80008000000 */
[----:B------:R-:W-:-:S04]  /*1a10*/  UIADD3 UR4, UR39, UR40, -UR4 ;  /* 0x0000002827047290 */ /* 0x000fc8000fffe804 */
[----:B------:R-:W-:-:S04]  /*1a20*/  USHF.L.U32 UR4, UR4, 0x3, URZ ;  /* 0x0000000304047899 */ /* 0x000fc8000800063f */
[----:B------:R-:W-:Y:S02]  /*1a30*/  ULOP3.LUT UR4, UR4, 0x18, URZ, 0xc0, !UPT ;  /* 0x0000001804047892 */ /* 0x000fe4000f8ec03f */
[----:B--2---:R-:W-:-:S04]  /*1a40*/  ULEA UR5, UR6, UR5, 0x18 ;  /* 0x0000000506057291 */ /* 0x004fc8000f8ec03f */
[----:B------:R-:W-:-:S04]  /*1a50*/  UIADD3 UR4, UR5, 0x20, UR4 ;  /* 0x0000002005047890 */ /* 0x000fc8000fffe004 */
[----:B------:R-:W-:-:S09]  /*1a60*/  UPRMT UR4, URZ, 0x654, UR4 ;  /* 0x000006543f047896 */ /* 0x000fd20008000004 */
[----:B------:R-:W-:Y:S01]  /*1a70*/  SYNCS.ARRIVE.TRANS64.RED.A1T0 RZ, [UR4], RZ ;  /* 0x000000ffffff79a7 */ /* 0x000fe20008100404 */
[----:B------:R-:W-:Y:S05]  /*1a80*/  @P0 BRA `(.L_x_26) ;  /* 0x0000000000040947 */ /* 0x000fea0003800000 */
[----:B------:R-:W-:Y:S01]  /*1a90*/  BPT.TRAP 0x1 ;  /* 0x000000040000795c */ /* 0x000fe20000300000 */
.L_x_26:
[----:B------:R-:W2:Y:S01]  /*1aa0*/  LDC R7, c[0x0][0x288] ;  /* 0x0000a200ff077b82 */ /* 0x000ea20000000800 */
[----:B01----:R-:W-:Y:S01]  /*1ab0*/  SHF.R.U32.HI R3, RZ, 0x2, R18 ;  /* 0x00000002ff037819 */ /* 0x003fe20000011612 */
[----:B------:R-:W-:Y:S01]  /*1ac0*/  UIADD3 UR39, UR40, UR39, URZ ;  /* 0x0000002728277290 */ /* 0x000fe2000fffe03f */
[C---:B------:R-:W-:Y:S01]  /*1ad0*/  LOP3.LUT R4, R18.reuse, 0x60, RZ, 0xc0, !PT ;  /* 0x0000006012047812 */ /* 0x040fe200078ec0ff */
[----:B------:R-:W-:Y:S01]  /*1ae0*/  ULDC UR8, c[0x0][0x284] ;  /* 0x0000a10000087ab9 */ /* 0x000fe20000000800 */
[----:B------:R-:W-:Y:S01]  /*1af0*/  LOP3.LUT R3, R3, 0x7, RZ, 0xc0, !PT ;  /* 0x0000000703037812 */ /* 0x000fe200078ec0ff */
[----:B------:R-:W-:Y:S01]  /*1b00*/  USHF.R.U32.HI UR4, URZ, 0x2, UR39 ;  /* 0x000000023f047899 */ /* 0x000fe20008011627 */
[----:B------:R-:W-:Y:S01]  /*1b10*/  SHF.R.U32.HI R10, RZ, 0x1, R4 ;  /* 0x00000001ff0a7819 */ /* 0x000fe20000011604 */
[----:B------:R-:W-:Y:S01]  /*1b20*/  IMAD.SHL.U32 R4, R18, 0x2, RZ ;  /* 0x0000000212047824 */ /* 0x000fe200078e00ff */
[----:B------:R-:W-:Y:S01]  /*1b30*/  LOP3.LUT R0, R22, 0x1, RZ, 0xc0, !PT ;  /* 0x0000000116007812 */ /* 0x000fe200078ec0ff */
[----:B------:R-:W-:Y:S01]  /*1b40*/  ULOP3.LUT UR4, UR4, 0x1, URZ, 0xc0, !UPT ;  /* 0x0000000104047892 */ /* 0x000fe2000f8ec03f */
[----:B------:R-:W-:Y:S01]  /*1b50*/  IADD3 R5, RZ, -R10, -R3 ;  /* 0x8000000aff057210 */ /* 0x000fe20007ffe803 */
[----:B------:R-:W-:Y:S01]  /*1b60*/  UISETP.GT.U32.AND UP1, UPT, UR39, 0x3, UPT ;  /* 0x000000032700788c */ /* 0x000fe2000bf24070 */
[----:B------:R-:W-:Y:S01]  /*1b70*/  LOP3.LUT R9, R4, 0x6, RZ, 0xc0, !PT ;  /* 0x0000000604097812 */ /* 0x000fe200078ec0ff */
[C---:B------:R-:W-:Y:S01]  /*1b80*/  IMAD.SHL.U32 R6, R0.reuse, 0x40, RZ ;  /* 0x0000004000067824 */ /* 0x040fe200078e00ff */
[----:B------:R-:W-:Y:S01]  /*1b90*/  UISETP.NE.U32.AND UP0, UPT, UR4, 0x1, UPT ;  /* 0x000000010400788c */ /* 0x000fe2000bf05070 */
[----:B------:R-:W-:Y:S01]  /*1ba0*/  IMAD R11, R0, -0x40, R5 ;  /* 0xffffffc0000b7824 */ /* 0x000fe200078e0205 */
[----:B------:R-:W-:Y:S01]  /*1bb0*/  LOP3.LUT R0, R18, 0x3, RZ, 0xc0, !PT ;  /* 0x0000000312007812 */ /* 0x000fe200078ec0ff */
[----:B------:R-:W-:Y:S01]  /*1bc0*/  ULDC.64 UR6, c[0x0][0x5d0] ;  /* 0x0001740000067ab9 */ /* 0x000fe20000000a00 */
[----:B------:R-:W-:Y:S01]  /*1bd0*/  PRMT R8, R9, 0x6540, R152 ;  /* 0x0000654009087816 */ /* 0x000fe20000000098 */
[----:B------:R-:W-:Y:S01]  /*1be0*/  IMAD.SHL.U32 R152, R152, 0x100, RZ ;  /* 0x0000010098987824 */ /* 0x000fe200078e00ff */
[----:B------:R-:W-:Y:S01]  /*1bf0*/  SHF.R.S32.HI R21, RZ, 0x1f, R23 ;  /* 0x0000001fff157819 */ /* 0x000fe20000011417 */
[----:B------:R-:W-:Y:S01]  /*1c00*/  UISETP.LT.U32.AND UP1, UPT, UR40, 0x4, UP1 ;  /* 0x000000042800788c */ /* 0x000fe20008f21070 */
[----:B------:R-:W-:Y:S01]  /*1c10*/  SHF.R.S32.HI R9, RZ, 0x1f, R8 ;  /* 0x0000001fff097819 */ /* 0x000fe20000011408 */
[----:B--2---:R-:W-:Y:S01]  /*1c20*/  IMAD R13, R0, -0x2, R7 ;  /* 0xfffffffe000d7824 */ /* 0x004fe200078e0207 */
[----:B------:R-:W-:Y:S01]  /*1c30*/  ISETP.GE.AND P0, PT, R152, R7, PT ;  /* 0x000000079800720c */ /* 0x000fe20003f06270 */
[----:B------:R-:W-:Y:S01]  /*1c40*/  IMAD.SHL.U32 R0, R153, 0x80, RZ ;  /* 0x0000008099007824 */ /* 0x000fe200078e00ff */
[----:B------:R-:W-:Y:S01]  /*1c50*/  UISETP.GT.U32.AND UP0, UPT, UR40, 0x3, !UP0 ;  /* 0x000000032800788c */ /* 0x000fe2000c704070 */
[----:B------:R-:W-:Y:S01]  /*1c60*/  IMAD R4, R21, UR6, RZ ;  /* 0x0000000615047c24 */ /* 0x000fe2000f8e02ff */
[----:B------:R-:W-:Y:S01]  /*1c70*/  LOP3.LUT R3, R6, 0x40, R3, 0xe2, !PT ;  /* 0x0000004006037812 */ /* 0x000fe200078ee203 */
[----:B------:R-:W-:Y:S01]  /*1c80*/  USEL UR5, URZ, 0x1, !UP1 ;  /* 0x000000013f057887 */ /* 0x000fe2000c800000 */
[C---:B------:R-:W-:Y:S01]  /*1c90*/  ISETP.GE.OR P0, PT, R0.reuse, UR8, P0 ;  /* 0x0000000800007c0c */ /* 0x040fe20008706670 */
[----:B------:R-:W-:Y:S01]  /*1ca0*/  USEL UR4, URZ, 0x1, !UP0 ;  /* 0x000000013f047887 */ /* 0x000fe2000c000000 */
[----:B------:R-:W-:Y:S01]  /*1cb0*/  IMAD.WIDE R6, R153, 0x80, RZ ;  /* 0x0000008099067825 */ /* 0x000fe200078e02ff */
[----:B------:R-:W-:Y:S01]  /*1cc0*/  ULOP3.LUT UR39, UR39, 0x3, URZ, 0xc0, !UPT ;  /* 0x0000000327277892 */ /* 0x000fe2000f8ec03f */
[----:B------:R-:W-:Y:S01]  /*1cd0*/  IADD3 R0, -R0, UR8, R11 ;  /* 0x0000000800007c10 */ /* 0x000fe2000fffe10b */
[----:B------:R-:W-:Y:S01]  /*1ce0*/  ULOP3.LUT UR38, UR4, UR38, UR5, 0x96, !UPT ;  /* 0x0000002604267292 */ /* 0x000fe2000f8e9605 */
[C---:B------:R-:W-:Y:S01]  /*1cf0*/  IMAD R15, R23.reuse, UR7, R4 ;  /* 0x00000007170f7c24 */ /* 0x040fe2000f8e0204 */
[----:B------:R-:W-:Y:S01]  /*1d00*/  LOP3.LUT R167, R6, R3, R10, 0xfe, !PT ;  /* 0x0000000306a77212 */ /* 0x000fe200078efe0a */
[----:B------:R-:W-:-:S04]  /*1d10*/  IMAD.WIDE.U32 R4, R23, UR6, R8 ;  /* 0x0000000617047c25 */ /* 0x000fc8000f8e0008 */
[----:B------:R-:W-:Y:S02]  /*1d20*/  IMAD.IADD R5, R5, 0x1, R15 ;  /* 0x0000000105057824 */ /* 0x000fe400078e020f */
[----:B------:R-:W-:Y:S02]  /*1d30*/  IMAD.IADD R3, R13, 0x1, -R152 ;  /* 0x000000010d037824 */ /* 0x000fe400078e0a98 */
[----:B------:R-:W-:Y:S01]  /*1d40*/  IMAD.MOV.U32 R153, RZ, RZ, -0x1 ;  /* 0xffffffffff997424 */ /* 0x000fe200078e00ff */
[----:B------:R-:W-:Y:S06]  /*1d50*/  @P0 BRA `(.L_x_28) ;  /* 0x0000007800dc0947 */ /* 0x000fec0003800000 */
[----:B------:R-:W0:Y:S01]  /*1d60*/  LDC.64 R10, c[0x0][0x5c8] ;  /* 0x00017200ff0a7b82 */ /* 0x000e220000000a00 */
[----:B-----5:R-:W-:Y:S01]  /*1d70*/  FSETP.NEU.AND P0, PT, R155, RZ, PT ;  /* 0x000000ff9b00720b */ /* 0x020fe20003f0d000 */
[----:B------:R-:W-:Y:S01]  /*1d80*/  BSSY B0, `(.L_x_28) ;  /* 0x00007b4000007945 */ /* 0x000fe20003800000 */
[----:B------:R-:W-:-:S04]  /*1d90*/  ISETP.GT.AND P2, PT, R3, RZ, PT ;  /* 0x000000ff0300720c */ /* 0x000fc80003f44270 */
[----:B------:R-:W-:Y:S01]  /*1da0*/  ISETP.GT.AND P1, PT, R0, RZ, P2 ;  /* 0x000000ff0000720c */ /* 0x000fe20001724270 */
[-C--:B0-----:R-:W-:Y:S02]  /*1db0*/  IMAD R12, R7, R10.reuse, RZ ;  /* 0x0000000a070c7224 */ /* 0x081fe400078e02ff */
[----:B------:R-:W-:-:S04]  /*1dc0*/  IMAD.WIDE.U32 R160, R167, R10, R4 ;  /* 0x0000000aa7a07225 */ /* 0x000fc800078e0004 */
[----:B------:R-:W-:-:S04]  /*1dd0*/  IMAD R5, R167, R11, R12 ;  /* 0x0000000ba7057224 */ /* 0x000fc800078e020c */
[----:B------:R-:W-:Y:S01]  /*1de0*/  IMAD.IADD R169, R161, 0x1, R5 ;  /* 0x00000001a1a97824 */ /* 0x000fe200078e0205 */
[----:B------:R-:W-:Y:S06]  /*1df0*/  @!P0 BRA `(.L_x_29) ;  /* 0x0000005400988947 */ /* 0x000fec0003800000 */
[----:B------:R-:W0:Y:S01]  /*1e00*/  LDC.64 R14, c[0x0][0x5b8] ;  /* 0x00016e00ff0e7b82 */ /* 0x000e220000000a00 */
[----:B------:R-:W-:-:S07]  /*1e10*/  ULDC.64 UR4, c[0x0][0x5c0] ;  /* 0x0001700000047ab9 */ /* 0x000fce0000000a00 */
[----:B------:R-:W1:Y:S08]  /*1e20*/  LDC.64 R164, c[0x0][0x5b0] ;  /* 0x00016c00ffa47b82 */ /* 0x000e700000000a00 */
[----:B------:R-:W2:Y:S01]  /*1e30*/  LDC.64 R12, c[0x0][0x5a8] ;  /* 0x00016a00ff0c7b82 */ /* 0x000ea20000000a00 */
[-C--:B0-----:R-:W-:Y:S02]  /*1e40*/  IMAD R4, R21, R14.reuse, RZ ;  /* 0x0000000e15047224 */ /* 0x081fe400078e02ff */
[----:B------:R-:W-:-:S04]  /*1e50*/  IMAD.WIDE.U32 R162, R23, R14, R8 ;  /* 0x0000000e17a27225 */ /* 0x000fc800078e0008 */
[----:B------:R-:W-:Y:S02]  /*1e60*/  IMAD R159, R23, R15, R4 ;  /* 0x0000000f179f7224 */ /* 0x000fe400078e0204 */
[-C--:B-1----:R-:W-:Y:S02]  /*1e70*/  IMAD R6, R7, R164.reuse, RZ ;  /* 0x000000a407067224 */ /* 0x082fe400078e02ff */
[----:B------:R-:W-:Y:S02]  /*1e80*/  IMAD.IADD R21, R163, 0x1, R159 ;  /* 0x00000001a3157824 */ /* 0x000fe400078e029f */
[----:B------:R-:W-:Y:S02]  /*1e90*/  IMAD.MOV.U32 R20, RZ, RZ, R162 ;  /* 0x000000ffff147224 */ /* 0x000fe400078e00a2 */
[C---:B------:R-:W-:Y:S02]  /*1ea0*/  IMAD R161, R167.reuse, R165, R6 ;  /* 0x000000a5a7a17224 */ /* 0x040fe400078e0206 */
[----:B------:R-:W-:-:S04]  /*1eb0*/  IMAD.WIDE.U32 R4, R167, R164, R20 ;  /* 0x000000a4a7047225 */ /* 0x000fc800078e0014 */
[----:B------:R-:W-:Y:S01]  /*1ec0*/  IMAD.IADD R5, R5, 0x1, R161 ;  /* 0x0000000105057824 */ /* 0x000fe200078e02a1 */
[----:B--2---:R-:W-:-:S04]  /*1ed0*/  LEA R6, P0, R4, R12, 0x1 ;  /* 0x0000000c04067211 */ /* 0x004fc800078008ff */
[----:B------:R-:W-:-:S05]  /*1ee0*/  LEA.HI.X R7, R4, R13, R5, 0x1, P0 ;  /* 0x0000000d04077211 */ /* 0x000fca00000f0c05 */
[----:B------:R0:W2:Y:S01]  /*1ef0*/  @P1 LDG.E.LTC128B.U16 R15, desc[UR36][R6.64] ;  /* 0x00000024060f1981 */ /* 0x0000a2000c1e1520 */
[----:B------:R-:W-:Y:S01]  /*1f00*/  IMAD.WIDE.U32 R156, R167, R164, R8 ;  /* 0x000000a4a79c7225 */ /* 0x000fe200078e0008 */
[----:B------:R-:W-:Y:S03]  /*1f10*/  BSSY B1, `(.L_x_30) ;  /* 0x0000013000017945 */ /* 0x000fe60003800000 */
[----:B------:R-:W-:Y:S02]  /*1f20*/  IMAD.IADD R157, R161, 0x1, R157 ;  /* 0x00000001a19d7824 */ /* 0x000fe400078e029d */
[----:B------:R-:W-:-:S04]  /*1f30*/  IMAD.WIDE.U32 R156, R23, R14, R156 ;  /* 0x0000000e179c7225 */ /* 0x000fc800078e009c */
[----:B0-----:R-:W-:Y:S01]  /*1f40*/  IMAD.IADD R7, R159, 0x1, R157 ;  /* 0x000000019f077824 */ /* 0x001fe200078e029d */
[----:B------:R-:W-:Y:S02]  /*1f50*/  LEA R6, P4, R156, R12, 0x1 ;  /* 0x0000000c9c067211 */ /* 0x000fe400078808ff */
[----:B------:R-:W-:Y:S02]  /*1f60*/  SHF.L.U64.HI R157, R164, 0x3, R165 ;  /* 0x00000003a49d7819 */ /* 0x000fe400000102a5 */
[----:B------:R-:W-:Y:S01]  /*1f70*/  LEA.HI.X R7, R156, R13, R7, 0x1, P4 ;  /* 0x0000000d9c077211 */ /* 0x000fe200020f0c07 */
[----:B------:R-:W-:Y:S02]  /*1f80*/  IMAD.SHL.U32 R156, R164, 0x8, RZ ;  /* 0x00000008a49c7824 */ /* 0x000fe400078e00ff */
[----:B--2---:R-:W-:-:S05]  /*1f90*/  HADD2.F32 R4, -RZ, R15.H0_H0 ;  /* 0x2000000fff047230 */ /* 0x004fca0000004100 */
[----:B------:R-:W-:Y:S01]  /*1fa0*/  FMUL R5, R4, R155 ;  /* 0x0000009b04057220 */ /* 0x000fe20000400000 */
[----:B------:R-:W-:-:S03]  /*1fb0*/  LEA R4, P0, R160, UR4, 0x1 ;  /* 0x00000004a0047c11 */ /* 0x000fc6000f8008ff */
[----:B------:R-:W-:Y:S01]  /*1fc0*/  FFMA R24, R24, R154, R5 ;  /* 0x0000009a18187223 */ /* 0x000fe20000000005 */
[----:B------:R-:W-:Y:S02]  /*1fd0*/  LEA.HI.X R5, R160, UR5, R169, 0x1, P0 ;  /* 0x00000005a0057c11 */ /* 0x000fe400080f0ca9 */
[----:B------:R-:W-:Y:S02]  /*1fe0*/  ISETP.GT.AND P0, PT, R3, 0x1, PT ;  /* 0x000000010300780c */ /* 0x000fe40003f04270 */
[----:B------:R-:W-:Y:S02]  /*1ff0*/  F2FP.F16.F32.PACK_AB R24, RZ, R24 ;  /* 0x00000018ff18723e */ /* 0x000fe400000000ff */
[----:B------:R-:W-:-:S03]  /*2000*/  ISETP.GT.AND P3, PT, R0, RZ, P0 ;  /* 0x000000ff0000720c */ /* 0x000fc60000764270 */
[----:B------:R0:W-:Y:S10]  /*2010*/  @P1 STG.E.U16 desc[UR36][R4.64], R24 ;  /* 0x0000001804001986 */ /* 0x0001f4000c101524 */
[----:B------:R-:W-:Y:S05]  /*2020*/  @!P3 BRA `(.L_x_31) ;  /* 0x000000000004b947 */ /* 0x000fea0003800000 */
[----:B------:R1:W5:Y:S02]  /*2030*/  LDG.E.LTC128B.U16 R15, desc[UR36][R6.64+0x2] ;  /* 0x00000224060f7981 */ /* 0x000364000c1e1520 */
.L_x_31:
[----:B------:R-:W-:Y:S05]  /*2040*/  BSYNC B1 ;  /* 0x0000000000017941 */ /* 0x000fea0003800000 */
.L_x_30:
[----:B-----5:R-:W-:Y:S01]  /*2050*/  HADD2.F32 R20, -RZ, R15.H0_H0 ;  /* 0x2000000fff147230 */ /* 0x020fe20000004100 */
[----:B------:R-:W-:Y:S01]  /*2060*/  ISETP.GT.AND P2, PT, R0, 0x8, P2 ;  /* 0x000000080000780c */ /* 0x000fe20001744270 */
[----:B------:R-:W-:Y:S01]  /*2070*/  IMAD.WIDE.U32 R156, R167, R164, R156 ;  /* 0x000000a4a79c7225 */ /* 0x000fe200078e009c */
[----:B------:R-:W-:-:S03]  /*2080*/  PRMT R152, R15, 0x7610, R152 ;  /* 0x000076100f987816 */ /* 0x000fc60000000098 */
[----:B------:R-:W-:Y:S01]  /*2090*/  FMUL R20, R20, R155 ;  /* 0x0000009b14147220 */ /* 0x000fe20000400000 */
[----:B------:R-:W-:Y:S01]  /*20a0*/  IMAD.IADD R161, R161, 0x1, R157 ;  /* 0x00000001a1a17824 */ /* 0x000fe200078e029d */
[----:B------:R-:W-:Y:S02]  /*20b0*/  IADD3 R162, P1, R162, R156, RZ ;  /* 0x0000009ca2a27210 */ /* 0x000fe40007f3e0ff */
[----:B------:R-:W-:-:S03]  /*20c0*/  FFMA R25, R25, R154, R20 ;  /* 0x0000009a19197223 */ /* 0x000fc60000000014 */
[----:B------:R-:W-:Y:S01]  /*20d0*/  IMAD.X R21, R161, 0x1, R21, P1 ;  /* 0x00000001a1157824 */ /* 0x000fe200008e0615 */
[C---:B------:R-:W-:Y:S02]  /*20e0*/  LEA R20, P1, R162.reuse, R12, 0x1 ;  /* 0x0000000ca2147211 */ /* 0x040fe400078208ff */
[----:B------:R-:W-:Y:S02]  /*20f0*/  F2FP.F16.F32.PACK_AB R25, RZ, R25 ;  /* 0x00000019ff19723e */ /* 0x000fe400000000ff */
[----:B------:R-:W-:Y:S02]  /*2100*/  LEA.HI.X R21, R162, R13, R21, 0x1, P1 ;  /* 0x0000000da2157211 */ /* 0x000fe400008f0c15 */
[----:B------:R-:W-:-:S05]  /*2110*/  PRMT R157, R25, 0x7610, R157 ;  /* 0x00007610199d7816 */ /* 0x000fca000000009d */
[----:B------:R2:W-:Y:S04]  /*2120*/  @P3 STG.E.U16 desc[UR36][R4.64+0x2], R157 ;  /* 0x0000029d04003986 */ /* 0x0005e8000c101524 */
[----:B------:R-:W0:Y:S01]  /*2130*/  @P2 LDG.E.LTC128B.U16 R152, desc[UR36][R20.64] ;  /* 0x0000002414982981 */ /* 0x000e22000c1e1520 */
[----:B------:R-:W-:Y:S01]  /*2140*/  IADD3 R8, P1, R8, R156, RZ ;  /* 0x0000009c08087210 */ /* 0x000fe20007f3e0ff */
[----:B------:R-:W-:Y:S01]  /*2150*/  BSSY B1, `(.L_x_32) ;  /* 0x0000011000017945 */ /* 0x000fe20003800000 */
[----:B------:R-:W-:Y:S02]  /*2160*/  SHF.L.U64.HI R11, R10, 0x4, R11 ;  /* 0x000000040a0b7819 */ /* 0x000fe4000001020b */
[----:B------:R-:W-:Y:S01]  /*2170*/  ISETP.GT.AND P0, PT, R0, 0x8, P0 ;  /* 0x000000080000780c */ /* 0x000fe20000704270 */
[----:B------:R-:W-:Y:S01]  /*2180*/  IMAD.X R9, R9, 0x1, R161, P1 ;  /* 0x0000000109097824 */ /* 0x000fe200008e06a1 */
[----:B------:R-:W-:Y:S01]  /*2190*/  LEA R10, P1, R10, R4, 0x4 ;  /* 0x000000040a0a7211 */ /* 0x000fe200078220ff */
[----:B------:R-:W-:-:S04]  /*21a0*/  IMAD.WIDE.U32 R14, R23, R14, R8 ;  /* 0x0000000e170e7225 */ /* 0x000fc800078e0008 */
[----:B------:R-:W-:Y:S01]  /*21b0*/  IMAD.X R11, R11, 0x1, R5, P1 ;  /* 0x000000010b0b7824 */ /* 0x000fe200008e0605 */
[----:B------:R-:W-:Y:S01]  /*21c0*/  LEA R8, P3, R14, R12, 0x1 ;  /* 0x0000000c0e087211 */ /* 0x000fe200078608ff */
[----:B------:R-:W-:-:S05]  /*21d0*/  IMAD.IADD R9, R159, 0x1, R15 ;  /* 0x000000019f097824 */ /* 0x000fca00078e020f */
[----:B------:R-:W-:Y:S01]  /*21e0*/  LEA.HI.X R9, R14, R13, R9, 0x1, P3 ;  /* 0x0000000d0e097211 */ /* 0x000fe200018f0c09 */
[----:B0-----:R-:W-:-:S05]  /*21f0*/  HADD2.F32 R24, -RZ, R152.H0_H0 ;  /* 0x20000098ff187230 */ /* 0x001fca0000004100 */
[----:B------:R-:W-:-:S04]  /*2200*/  FMUL R25, R24, R155 ;  /* 0x0000009b18197220 */ /* 0x000fc80000400000 */
[----:B------:R-:W-:-:S05]  /*2210*/  FFMA R25, R26, R154, R25 ;  /* 0x0000009a1a197223 */ /* 0x000fca0000000019 */
[----:B------:R-:W-:-:S05]  /*2220*/  F2FP.F16.F32.PACK_AB R25, RZ, R25 ;  /* 0x00000019ff19723e */ /* 0x000fca00000000ff */
[----:B------:R2:W-:Y:S01]  /*2230*/  @P2 STG.E.U16 desc[UR36][R10.64], R25 ;  /* 0x000000190a002986 */ /* 0x0005e2000c101524 */
[----:B------:R-:W-:Y:S05]  /*2240*/  @!P0 BRA `(.L_x_33) ;  /* 0x0000000000048947 */ /* 0x000fea0003800000 */
[----:B------:R0:W5:Y:S02]  /*2250*/  LDG.E.LTC128B.U16 R152, desc[UR36][R8.64+0x2] ;  /* 0x0000022408987981 */ /* 0x000164000c1e1520 */
.L_x_33:
[----:B------:R-:W-:Y:S05]  /*2260*/  BSYNC B1 ;  /* 0x0000000000017941 */ /* 0x000fea0003800000 */
.L_x_32:
[----:B-----5:R-:W-:Y:S01]  /*2270*/  HADD2.F32 R12, -RZ, R152.H0_H0 ;  /* 0x20000098ff0c7230 */ /* 0x020fe20000004100 */
[----:B------:R-:W-:Y:S01]  /*2280*/  ISETP.GT.AND P1, PT, R3, 0x8, PT ;  /* 0x000000080300780c */ /* 0x000fe20003f24270 */
[----:B------:R-:W-:Y:S03]  /*2290*/  BSSY B1, `(.L_x_34) ;  /* 0x0000008000017945 */ /* 0x000fe60003800000 */
[----:B------:R-:W-:Y:S01]  /*22a0*/  FMUL R12, R12, R155 ;  /* 0x0000009b0c0c7220 */ /* 0x000fe20000400000 */
[----:B------:R-:W-:-:S03]  /*22b0*/  ISETP.GT.AND P2, PT, R0, RZ, P1 ;  /* 0x000000ff0000720c */ /* 0x000fc60000f44270 */
[----:B------:R-:W-:-:S05]  /*22c0*/  FFMA R12, R27, R154, R12 ;  /* 0x0000009a1b0c7223 */ /* 0x000fca000000000c */
[----:B------:R-:W-:-:S05]  /*22d0*/  F2FP.F16.F32.PACK_AB R12, RZ, R12 ;  /* 0x0000000cff0c723e */ /* 0x000fca00000000ff */
[----:B------:R3:W-:Y:S01]  /*22e0*/  @P0 STG.E.U16 desc[UR36][R10.64+0x2], R12 ;  /* 0x0000020c0a000986 */ /* 0x0007e2000c101524 */
[----:B------:R-:W-:Y:S05]  /*22f0*/  @!P2 BRA `(.L_x_35) ;  /* 0x000000000004a947 */ /* 0x000fea0003800000 */
[----:B------:R4:W5:Y:S02]  /*2300*/  LDG.E.LTC128B.U16 R152, desc[UR36][R6.64+0x10] ;  /* 0x0000102406987981 */ /* 0x000964000c1e1520 */
.L_x_35:
[----:B------:R-:W-:Y:S05]  /*2310*/  BSYNC B1 ;  /* 0x0000000000017941 */ /* 0x000fea0003800000 */
.L_x_34:
[----:B---3-5:R-:W-:Y:S01]  /*2320*/  HADD2.F32 R12, -RZ, R152.H0_H0 ;  /* 0x20000098ff0c7230 */ /* 0x028fe20000004100 */
        /* <DEDUP_REMOVED lines=9> */
.L_x_37:
[----:B------:R-:W-:Y:S05]  /*23c0*/  BSYNC B1 ;  /* 0x0000000000017941 */ /* 0x000fea0003800000 */
.L_x_36:
[----:B-----5:R-:W-:Y:S01]  /*23d0*/  HADD2.F32 R12, -RZ, R152.H0_H0 ;  /* 0x20000098ff0c7230 */ /* 0x020fe20000004100 */
[----:B------:R-:W-:Y:S01]  /*23e0*/  ISETP.GT.AND P1, PT, R0, 0x8, P1 ;  /* 0x000000080000780c */ /* 0x000fe20000f24270 */
[----:B------:R-:W-:Y:S03]  /*23f0*/  BSSY B1, `(.L_x_38) ;  /* 0x0000007000017945 */ /* 0x000fe60003800000 */
[----:B------:R-:W-:-:S04]  /*2400*/  FMUL R12, R12, R155 ;  /* 0x0000009b0c0c7220 */ /* 0x000fc80000400000 */
[----:B------:R-:W-:-:S05]  /*2410*/  FFMA R12, R29, R154, R12 ;  /* 0x0000009a1d0c7223 */ /* 0x000fca000000000c */
[----:B------:R-:W-:-:S05]  /*2420*/  F2FP.F16.F32.PACK_AB R12, RZ, R12 ;  /* 0x0000000cff0c723e */ /* 0x000fca00000000ff */
[----:B------:R0:W-:Y:S01]  /*2430*/  @P3 STG.E.U16 desc[UR36][R4.64+0x12], R12 ;  /* 0x0000120c04003986 */ /* 0x0001e2000c101524 */
[----:B------:R-:W-:Y:S05]  /*2440*/  @!P1 BRA `(.L_x_39) ;  /* 0x0000000000049947 */ /* 0x000fea0003800000 */
[----:B------:R0:W5:Y:S02]  /*2450*/  LDG.E.LTC128B.U16 R152, desc[UR36][R8.64+0x10] ;  /* 0x0000102408987981 */ /* 0x000164000c1e1520 */
.L_x_39:
[----:B------:R-:W-:Y:S05]  /*2460*/  BSYNC B1 ;  /* 0x0000000000017941 */ /* 0x000fea0003800000 */
.L_x_38:
[----:B0----5:R-:W-:Y:S01]  /*2470*/  HADD2.F32 R12, -RZ, R152.H0_H0 ;  /* 0x20000098ff0c7230 */ /* 0x021fe20000004100 */
[----:B------:R-:W-:Y:S01]  /*2480*/  ISETP.GT.AND P0, PT, R0, 0x8, P0 ;  /* 0x000000080000780c */ /* 0x000fe20000704270 */
[----:B------:R-:W-:Y:S03]  /*2490*/  BSSY B1, `(.L_x_40) ;  /* 0x0000007000017945 */ /* 0x000fe60003800000 */
[----:B---3--:R-:W-:-:S04]  /*24a0*/  FMUL R13, R12, R155 ;  /* 0x0000009b0c0d7220 */ /* 0x008fc80000400000 */
[----:B------:R-:W-:-:S05]  /*24b0*/  FFMA R13, R30, R154, R13 ;  /* 0x0000009a1e0d7223 */ /* 0x000fca000000000d */
[----:B------:R-:W-:-:S05]  /*24c0*/  F2FP.F16.F32.PACK_AB R13, RZ, R13 ;  /* 0x0000000dff0d723e */ /* 0x000fca00000000ff */
[----:B------:R0:W-:Y:S01]  /*24d0*/  @P1 STG.E.U16 desc[UR36][R10.64+0x10], R13 ;  /* 0x0000100d0a001986 */ /* 0x0001e2000c101524 */
[----:B------:R-:W-:Y:S05]  /*24e0*/  @!P0 BRA `(.L_x_41) ;  /* 0x0000000000048947 */ /* 0x000fea0003800000 */
[----:B------:R3:W5:Y:S02]  /*24f0*/  LDG.E.LTC128B.U16 R152, desc[UR36][R8.64+0x12] ;  /* 0x0000122408987981 */ /* 0x000764000c1e1520 */
.L_x_41:
[----:B------:R-:W-:Y:S05]  /*2500*/  BSYNC B1 ;  /* 0x0000000000017941 */ /* 0x000fea0003800000 */
.L_x_40:
        /* <DEDUP_REMOVED lines=10> */
.L_x_43:
[----:B------:R-:W-:Y:S05]  /*25b0*/  BSYNC B1 ;  /* 0x0000000000017941 */ /* 0x000fea0003800000 */
.L_x_42:
[----:B0----5:R-:W-:Y:S01]  /*25c0*/  HADD2.F32 R12, -RZ, R152.H0_H0 ;  /* 0x20000098ff0c7230 */ /* 0x021fe20000004100 */
        /* <DEDUP_REMOVED lines=9> */
.L_x_45:
[----:B------:R-:W-:Y:S05]  /*2660*/  BSYNC B1 ;  /* 0x0000000000017941 */ /* 0x000fea0003800000 */
.L_x_44:
        /* <DEDUP_REMOVED lines=9> */
.L_x_47:
[----:B------:R-:W-:Y:S05]  /*2700*/  BSYNC B1 ;  /* 0x0000000000017941 */ /* 0x000fea0003800000 */
.L_x_46:
[----:B0----5:R-:W-:Y:S01]  /*2710*/  HADD2.F32 R12, -RZ, R152.H0_H0 ;  /* 0x20000098ff0c7230 */ /* 0x021fe20000004100 */
        /* <DEDUP_REMOVED lines=8> */
.L_x_49:
[----:B------:R-:W-:Y:S05]  /*27a0*/  BSYNC B1 ;  /* 0x0000000000017941 */ /* 0x000fea0003800000 */
.L_x_48:
        /* <DEDUP_REMOVED lines=10> */
.L_x_51:
[----:B------:R-:W-:Y:S05]  /*2850*/  BSYNC B1 ;  /* 0x0000000000017941 */ /* 0x000fea0003800000 */
.L_x_50:
        /* <DEDUP_REMOVED lines=10> */
.L_x_53:
[----:B------:R-:W-:Y:S05]  /*2900*/  BSYNC B1 ;  /* 0x0000000000017941 */ /* 0x000fea0003800000 */
.L_x_52:
        /* <DEDUP_REMOVED lines=9> */
.L_x_55:
[----:B------:R-:W-:Y:S05]  /*29a0*/  BSYNC B1 ;  /* 0x0000000000017941 */ /* 0x000fea0003800000 */
.L_x_54:
        /* <DEDUP_REMOVED lines=9> */
.L_x_57:
[----:B------:R-:W-:Y:S05]  /*2a40*/  BSYNC B1 ;  /* 0x0000000000017941 */ /* 0x000fea0003800000 */
.L_x_56:
        /* <DEDUP_REMOVED lines=10> */
.L_x_59:
[----:B------:R-:W-:Y:S05]  /*2af0*/  BSYNC B1 ;  /* 0x0000000000017941 */ /* 0x000fea0003800000 */
.L_x_58:
        /* <DEDUP_REMOVED lines=10> */
.L_x_61:
[----:B------:R-:W-:Y:S05]  /*2ba0*/  BSYNC B1 ;  /* 0x0000000000017941 */ /* 0x000fea0003800000 */
.L_x_60:
        /* <DEDUP_REMOVED lines=9> */
.L_x_63:
[----:B------:R-:W-:Y:S05]  /*2c40*/  BSYNC B1 ;  /* 0x0000000000017941 */ /* 0x000fea0003800000 */
.L_x_62:
        /* <DEDUP_REMOVED lines=9> */
.L_x_65:
[----:B------:R-:W-:Y:S05]  /*2ce0*/  BSYNC B1 ;  /* 0x0000000000017941 */ /* 0x000fea0003800000 */
.L_x_64:
        /* <DEDUP_REMOVED lines=10> */
.L_x_67:
[----:B------:R-:W-:Y:S05]  /*2d90*/  BSYNC B1 ;  /* 0x0000000000017941 */ /* 0x000fea0003800000 */
.L_x_66:
        /* <DEDUP_REMOVED lines=10> */
.L_x_69:
[----:B------:R-:W-:Y:S05]  /*2e40*/  BSYNC B1 ;  /* 0x0000000000017941 */ /* 0x000fea0003800000 */
.L_x_68:
        /* <DEDUP_REMOVED lines=9> */
.L_x_71:
[----:B------:R-:W-:Y:S05]  /*2ee0*/  BSYNC B1 ;  /* 0x0000000000017941 */ /* 0x000fea0003800000 */
.L_x_70:
        /* <DEDUP_REMOVED lines=9> */
.L_x_73:
[----:B------:R-:W-:Y:S05]  /*2f80*/  BSYNC B1 ;  /* 0x0000000000017941 */ /* 0x000fea0003800000 */
.L_x_72:
        /* <DEDUP_REMOVED lines=10> */
.L_x_75:
[----:B------:R-:W-:Y:S05]  /*3030*/  BSYNC B1 ;  /* 0x0000000000017941 */ /* 0x000fea0003800000 */
.L_x_74:
        /* <DEDUP_REMOVED lines=10> */
.L_x_77:
[----:B------:R-:W-:Y:S05]  /*30e0*/  BSYNC B1 ;  /* 0x0000000000017941 */ /* 0x000fea0003800000 */
.L_x_76:
        /* <DEDUP_REMOVED lines=9> */
.L_x_79:
[----:B------:R-:W-:Y:S05]  /*3180*/  BSYNC B1 ;  /* 0x0000000000017941 */ /* 0x000fea0003800000 */
.L_x_78:
        /* <DEDUP_REMOVED lines=9> */
.L_x_81:
[----:B------:R-:W-:Y:S05]  /*3220*/  BSYNC B1 ;  /* 0x0000000000017941 */ /* 0x000fea0003800000 */
.L_x_80:
        /* <DEDUP_REMOVED lines=10> */
.L_x_83:
[----:B------:R-:W-:Y:S05]  /*32d0*/  BSYNC B1 ;  /* 0x0000000000017941 */ /* 0x000fea0003800000 */
.L_x_82:
        /* <DEDUP_REMOVED lines=10> */
.L_x_85:
[----:B------:R-:W-:Y:S05]  /*3380*/  BSYNC B1 ;  /* 0x0000000000017941 */ /* 0x000fea0003800000 */
.L_x_84:
        /* <DEDUP_REMOVED lines=9> */
.L_x_87:
[----:B------:R-:W-:Y:S05]  /*3420*/  BSYNC B1 ;  /* 0x0000000000017941 */ /* 0x000fea0003800000 */
.L_x_86:
        /* <DEDUP_REMOVED lines=9> */
.L_x_89:
[----:B------:R-:W-:Y:S05]  /*34c0*/  BSYNC B1 ;  /* 0x0000000000017941 */ /* 0x000fea0003800000 */
.L_x_88:
        /* <DEDUP_REMOVED lines=10> */
.L_x_91:
[----:B------:R-:W-:Y:S05]  /*3570*/  BSYNC B1 ;  /* 0x0000000000017941 */ /* 0x000fea0003800000 */
.L_x_90:
        /* <DEDUP_REMOVED lines=10> */
.L_x_93:
[----:B------:R-:W-:Y:S05]  /*3620*/  BSYNC B1 ;  /* 0x0000000000017941 */ /* 0x000fea0003800000 */
.L_x_92:
        /* <DEDUP_REMOVED lines=9> */
.L_x_95:
[----:B------:R-:W-:Y:S05]  /*36c0*/  BSYNC B1 ;  /* 0x0000000000017941 */ /* 0x000fea0003800000 */
.L_x_94:
        /* <DEDUP_REMOVED lines=9> */
.L_x_97:
[----:B------:R-:W-:Y:S05]  /*3760*/  BSYNC B1 ;  /* 0x0000000000017941 */ /* 0x000fea0003800000 */
.L_x_96:
        /* <DEDUP_REMOVED lines=10> */
.L_x_99:
[----:B------:R-:W-:Y:S05]  /*3810*/  BSYNC B1 ;  /* 0x0000000000017941 */ /* 0x000fea0003800000 */
.L_x_98:
        /* <DEDUP_REMOVED lines=10> */
.L_x_101:
[----:B------:R-:W-:Y:S05]  /*38c0*/  BSYNC B1 ;  /* 0x0000000000017941 */ /* 0x000fea0003800000 */
.L_x_100:
        /* <DEDUP_REMOVED lines=9> */
.L_x_103:
[----:B------:R-:W-:Y:S05]  /*3960*/  BSYNC B1 ;  /* 0x0000000000017941 */ /* 0x000fea0003800000 */
.L_x_102:
        /* <DEDUP_REMOVED lines=9> */
.L_x_105:
[----:B------:R-:W-:Y:S05]  /*3a00*/  BSYNC B1 ;  /* 0x0000000000017941 */ /* 0x000fea0003800000 */
.L_x_104:
        /* <DEDUP_REMOVED lines=10> */
.L_x_107:
[----:B------:R-:W-:Y:S05]  /*3ab0*/  BSYNC B1 ;  /* 0x0000000000017941 */ /* 0x000fea0003800000 */
.L_x_106:
        /* <DEDUP_REMOVED lines=10> */
.L_x_109:
[----:B------:R-:W-:Y:S05]  /*3b60*/  BSYNC B1 ;  /* 0x0000000000017941 */ /* 0x000fea0003800000 */
.L_x_108:
        /* <DEDUP_REMOVED lines=9> */
.L_x_111:
[----:B------:R-:W-:Y:S05]  /*3c00*/  BSYNC B1 ;  /* 0x0000000000017941 */ /* 0x000fea0003800000 */
.L_x_110:
        /* <DEDUP_REMOVED lines=9> */
.L_x_113:
[----:B------:R-:W-:Y:S05]  /*3ca0*/  BSYNC B1 ;  /* 0x0000000000017941 */ /* 0x000fea0003800000 */
.L_x_112:
        /* <DEDUP_REMOVED lines=10> */
.L_x_115:
[----:B------:R-:W-:Y:S05]  /*3d50*/  BSYNC B1 ;  /* 0x0000000000017941 */ /* 0x000fea0003800000 */
.L_x_114:
        /* <DEDUP_REMOVED lines=10> */
.L_x_117:
[----:B------:R-:W-:Y:S05]  /*3e00*/  BSYNC B1 ;  /* 0x0000000000017941 */ /* 0x000fea0003800000 */
.L_x_116:
        /* <DEDUP_REMOVED lines=9> */
.L_x_119:
[----:B------:R-:W-:Y:S05]  /*3ea0*/  BSYNC B1 ;  /* 0x0000000000017941 */ /* 0x000fea0003800000 */
.L_x_118:
        /* <DEDUP_REMOVED lines=9> */
.L_x_121:
[----:B------:R-:W-:Y:S05]  /*3f40*/  BSYNC B1 ;  /* 0x0000000000017941 */ /* 0x000fea0003800000 */
.L_x_120:
        /* <DEDUP_REMOVED lines=10> */
.L_x_123:
[----:B------:R-:W-:Y:S05]  /*3ff0*/  BSYNC B1 ;  /* 0x0000000000017941 */ /* 0x000fea0003800000 */
.L_x_122:
        /* <DEDUP_REMOVED lines=10> */
.L_x_125:
[----:B------:R-:W-:Y:S05]  /*40a0*/  BSYNC B1 ;  /* 0x0000000000017941 */ /* 0x000fea0003800000 */
.L_x_124:
        /* <DEDUP_REMOVED lines=9> */
.L_x_127:
[----:B------:R-:W-:Y:S05]  /*4140*/  BSYNC B1 ;  /* 0x0000000000017941 */ /* 0x000fea0003800000 */
.L_x_126:
        /* <DEDUP_REMOVED lines=9> */
.L_x_129:
[----:B------:R-:W-:Y:S05]  /*41e0*/  BSYNC B1 ;  /* 0x0000000000017941 */ /* 0x000fea0003800000 */
.L_x_128:
        /* <DEDUP_REMOVED lines=10> */
.L_x_131:
[----:B------:R-:W-:Y:S05]  /*4290*/  BSYNC B1 ;  /* 0x0000000000017941 */ /* 0x000fea0003800000 */
.L_x_130:
        /* <DEDUP_REMOVED lines=10> */
.L_x_133:
[----:B------:R-:W-:Y:S05]  /*4340*/  BSYNC B1 ;  /* 0x0000000000017941 */ /* 0x000fea0003800000 */
.L_x_132:
        /* <DEDUP_REMOVED lines=9> */
.L_x_135:
[----:B------:R-:W-:Y:S05]  /*43e0*/  BSYNC B1 ;  /* 0x0000000000017941 */ /* 0x000fea0003800000 */
.L_x_134:
        /* <DEDUP_REMOVED lines=9> */
.L_x_137:
[----:B------:R-:W-:Y:S05]  /*4480*/  BSYNC B1 ;  /* 0x0000000000017941 */ /* 0x000fea0003800000 */
.L_x_136:
        /* <DEDUP_REMOVED lines=10> */
.L_x_139:
[----:B------:R-:W-:Y:S05]  /*4530*/  BSYNC B1 ;  /* 0x0000000000017941 */ /* 0x000fea0003800000 */
.L_x_138:
        /* <DEDUP_REMOVED lines=10> */
.L_x_141:
[----:B------:R-:W-:Y:S05]  /*45e0*/  BSYNC B1 ;  /* 0x0000000000017941 */ /* 0x000fea0003800000 */
.L_x_140:
        /* <DEDUP_REMOVED lines=9> */
.L_x_143:
[----:B------:R-:W-:Y:S05]  /*4680*/  BSYNC B1 ;  /* 0x0000000000017941 */ /* 0x000fea0003800000 */
.L_x_142:
        /* <DEDUP_REMOVED lines=9> */
.L_x_145:
[----:B------:R-:W-:Y:S05]  /*4720*/  BSYNC B1 ;  /* 0x0000000000017941 */ /* 0x000fea0003800000 */
.L_x_144:
        /* <DEDUP_REMOVED lines=10> */
.L_x_147:
[----:B------:R-:W-:Y:S05]  /*47d0*/  BSYNC B1 ;  /* 0x0000000000017941 */ /* 0x000fea0003800000 */
.L_x_146:
        /* <DEDUP_REMOVED lines=10> */
.L_x_149:
[----:B------:R-:W-:Y:S05]  /*4880*/  BSYNC B1 ;  /* 0x0000000000017941 */ /* 0x000fea0003800000 */
.L_x_148:
        /* <DEDUP_REMOVED lines=9> */
.L_x_151:
[----:B------:R-:W-:Y:S05]  /*4920*/  BSYNC B1 ;  /* 0x0000000000017941 */ /* 0x000fea0003800000 */
.L_x_150:
        /* <DEDUP_REMOVED lines=9> */
.L_x_153:
[----:B------:R-:W-:Y:S05]  /*49c0*/  BSYNC B1 ;  /* 0x0000000000017941 */ /* 0x000fea0003800000 */
.L_x_152:
        /* <DEDUP_REMOVED lines=10> */
.L_x_155:
[----:B------:R-:W-:Y:S05]  /*4a70*/  BSYNC B1 ;  /* 0x0000000000017941 */ /* 0x000fea0003800000 */
.L_x_154:
        /* <DEDUP_REMOVED lines=10> */
.L_x_157:
[----:B------:R-:W-:Y:S05]  /*4b20*/  BSYNC B1 ;  /* 0x0000000000017941 */ /* 0x000fea0003800000 */
.L_x_156:
        /* <DEDUP_REMOVED lines=9> */
.L_x_159:
[----:B------:R-:W-:Y:S05]  /*4bc0*/  BSYNC B1 ;  /* 0x0000000000017941 */ /* 0x000fea0003800000 */
.L_x_158:
        /* <DEDUP_REMOVED lines=9> */
.L_x_161:
[----:B------:R-:W-:Y:S05]  /*4c60*/  BSYNC B1 ;  /* 0x0000000000017941 */ /* 0x000fea0003800000 */
.L_x_160:
        /* <DEDUP_REMOVED lines=10> */
.L_x_163:
[----:B------:R-:W-:Y:S05]  /*4d10*/  BSYNC B1 ;  /* 0x0000000000017941 */ /* 0x000fea0003800000 */
.L_x_162:
        /* <DEDUP_REMOVED lines=10> */
.L_x_165:
[----:B------:R-:W-:Y:S05]  /*4dc0*/  BSYNC B1 ;  /* 0x0000000000017941 */ /* 0x000fea0003800000 */
.L_x_164:
        /* <DEDUP_REMOVED lines=9> */
.L_x_167:
[----:B------:R-:W-:Y:S05]  /*4e60*/  BSYNC B1 ;  /* 0x0000000000017941 */ /* 0x000fea0003800000 */
.L_x_166:
        /* <DEDUP_REMOVED lines=9> */
.L_x_169:
[----:B------:R-:W-:Y:S05]  /*4f00*/  BSYNC B1 ;  /* 0x0000000000017941 */ /* 0x000fea0003800000 */
.L_x_168:
        /* <DEDUP_REMOVED lines=10> */
.L_x_171:
[----:B------:R-:W-:Y:S05]  /*4fb0*/  BSYNC B1 ;  /* 0x0000000000017941 */ /* 0x000fea0003800000 */
.L_x_170:
        /* <DEDUP_REMOVED lines=10> */
.L_x_173:
[----:B------:R-:W-:Y:S05]  /*5060*/  BSYNC B1 ;  /* 0x0000000000017941 */ /* 0x000fea0003800000 */
.L_x_172:
        /* <DEDUP_REMOVED lines=9> */
.L_x_175:
[----:B------:R-:W-:Y:S05]  /*5100*/  BSYNC B1 ;  /* 0x0000000000017941 */ /* 0x000fea0003800000 */
.L_x_174:
        /* <DEDUP_REMOVED lines=9> */
.L_x_177:
[----:B------:R-:W-:Y:S05]  /*51a0*/  BSYNC B1 ;  /* 0x0000000000017941 */ /* 0x000fea0003800000 */
.L_x_176:
        /* <DEDUP_REMOVED lines=10> */
.L_x_179:
[----:B------:R-:W-:Y:S05]  /*5250*/  BSYNC B1 ;  /* 0x0000000000017941 */ /* 0x000fea0003800000 */
.L_x_178:
        /* <DEDUP_REMOVED lines=10> */
.L_x_181:
[----:B------:R-:W-:Y:S05]  /*5300*/  BSYNC B1 ;  /* 0x0000000000017941 */ /* 0x000fea0003800000 */
.L_x_180:
        /* <DEDUP_REMOVED lines=9> */
.L_x_183:
[----:B------:R-:W-:Y:S05]  /*53a0*/  BSYNC B1 ;  /* 0x0000000000017941 */ /* 0x000fea0003800000 */
.L_x_182:
        /* <DEDUP_REMOVED lines=9> */
.L_x_185:
[----:B------:R-:W-:Y:S05]  /*5440*/  BSYNC B1 ;  /* 0x0000000000017941 */ /* 0x000fea0003800000 */
.L_x_184:
        /* <DEDUP_REMOVED lines=10> */
.L_x_187:
[----:B------:R-:W-:Y:S05]  /*54f0*/  BSYNC B1 ;  /* 0x0000000000017941 */ /* 0x000fea0003800000 */
.L_x_186:
        /* <DEDUP_REMOVED lines=10> */
.L_x_189:
[----:B------:R-:W-:Y:S05]  /*55a0*/  BSYNC B1 ;  /* 0x0000000000017941 */ /* 0x000fea0003800000 */
.L_x_188:
        /* <DEDUP_REMOVED lines=9> */
.L_x_191:
[----:B------:R-:W-:Y:S05]  /*5640*/  BSYNC B1 ;  /* 0x0000000000017941 */ /* 0x000fea0003800000 */
.L_x_190:
        /* <DEDUP_REMOVED lines=9> */
.L_x_193:
[----:B------:R-:W-:Y:S05]  /*56e0*/  BSYNC B1 ;  /* 0x0000000000017941 */ /* 0x000fea0003800000 */
.L_x_192:
        /* <DEDUP_REMOVED lines=10> */
.L_x_195:
[----:B------:R-:W-:Y:S05]  /*5790*/  BSYNC B1 ;  /* 0x0000000000017941 */ /* 0x000fea0003800000 */
.L_x_194:
        /* <DEDUP_REMOVED lines=10> */
.L_x_197:
[----:B------:R-:W-:Y:S05]  /*5840*/  BSYNC B1 ;  /* 0x0000000000017941 */ /* 0x000fea0003800000 */
.L_x_196:
        /* <DEDUP_REMOVED lines=9> */
.L_x_199:
[----:B------:R-:W-:Y:S05]  /*58e0*/  BSYNC B1 ;  /* 0x0000000000017941 */ /* 0x000fea0003800000 */
.L_x_198:
        /* <DEDUP_REMOVED lines=9> */
.L_x_201:
[----:B------:R-:W-:Y:S05]  /*5980*/  BSYNC B1 ;  /* 0x0000000000017941 */ /* 0x000fea0003800000 */
.L_x_200:
        /* <DEDUP_REMOVED lines=10> */
.L_x_203:
[----:B------:R-:W-:Y:S05]  /*5a30*/  BSYNC B1 ;  /* 0x0000000000017941 */ /* 0x000fea0003800000 */
.L_x_202:
        /* <DEDUP_REMOVED lines=10> */
.L_x_205:
[----:B------:R-:W-:Y:S05]  /*5ae0*/  BSYNC B1 ;  /* 0x0000000000017941 */ /* 0x000fea0003800000 */
.L_x_204:
        /* <DEDUP_REMOVED lines=9> */
.L_x_207:
[----:B------:R-:W-:Y:S05]  /*5b80*/  BSYNC B1 ;  /* 0x0000000000017941 */ /* 0x000fea0003800000 */
.L_x_206:
        /* <DEDUP_REMOVED lines=9> */
.L_x_209:
[----:B------:R-:W-:Y:S05]  /*5c20*/  BSYNC B1 ;  /* 0x0000000000017941 */ /* 0x000fea0003800000 */
.L_x_208:
        /* <DEDUP_REMOVED lines=10> */
.L_x_211:
[----:B------:R-:W-:Y:S05]  /*5cd0*/  BSYNC B1 ;  /* 0x0000000000017941 */ /* 0x000fea0003800000 */
.L_x_210:
        /* <DEDUP_REMOVED lines=10> */
.L_x_213:
[----:B------:R-:W-:Y:S05]  /*5d80*/  BSYNC B1 ;  /* 0x0000000000017941 */ /* 0x000fea0003800000 */
.L_x_212:
        /* <DEDUP_REMOVED lines=9> */
.L_x_215:
[----:B------:R-:W-:Y:S05]  /*5e20*/  BSYNC B1 ;  /* 0x0000000000017941 */ /* 0x000fea0003800000 */
.L_x_214:
        /* <DEDUP_REMOVED lines=9> */
.L_x_217:
[----:B------:R-:W-:Y:S05]  /*5ec0*/  BSYNC B1 ;  /* 0x0000000000017941 */ /* 0x000fea0003800000 */
.L_x_216:
        /* <DEDUP_REMOVED lines=10> */
.L_x_219:
[----:B------:R-:W-:Y:S05]  /*5f70*/  BSYNC B1 ;  /* 0x0000000000017941 */ /* 0x000fea0003800000 */
.L_x_218:
        /* <DEDUP_REMOVED lines=10> */
.L_x_221:
[----:B------:R-:W-:Y:S05]  /*6020*/  BSYNC B1 ;  /* 0x0000000000017941 */ /* 0x000fea0003800000 */
.L_x_220:
        /* <DEDUP_REMOVED lines=9> */
.L_x_223:
[----:B------:R-:W-:Y:S05]  /*60c0*/  BSYNC B1 ;  /* 0x0000000000017941 */ /* 0x000fea0003800000 */
.L_x_222:
        /* <DEDUP_REMOVED lines=9> */
.L_x_225:
[----:B------:R-:W-:Y:S05]  /*6160*/  BSYNC B1 ;  /* 0x0000000000017941 */ /* 0x000fea0003800000 */
.L_x_224:
        /* <DEDUP_REMOVED lines=10> */
.L_x_227:
[----:B------:R-:W-:Y:S05]  /*6210*/  BSYNC B1 ;  /* 0x0000000000017941 */ /* 0x000fea0003800000 */
.L_x_226:
        /* <DEDUP_REMOVED lines=10> */
.L_x_229:
[----:B------:R-:W-:Y:S05]  /*62c0*/  BSYNC B1 ;  /* 0x0000000000017941 */ /* 0x000fea0003800000 */
.L_x_228:
        /* <DEDUP_REMOVED lines=9> */
.L_x_231:
[----:B------:R-:W-:Y:S05]  /*6360*/  BSYNC B1 ;  /* 0x0000000000017941 */ /* 0x000fea0003800000 */
.L_x_230:
        /* <DEDUP_REMOVED lines=9> */
.L_x_233:
[----:B------:R-:W-:Y:S05]  /*6400*/  BSYNC B1 ;  /* 0x0000000000017941 */ /* 0x000fea0003800000 */
.L_x_232:
        /* <DEDUP_REMOVED lines=10> */
.L_x_235:
[----:B------:R-:W-:Y:S05]  /*64b0*/  BSYNC B1 ;  /* 0x0000000000017941 */ /* 0x000fea0003800000 */
.L_x_234:
        /* <DEDUP_REMOVED lines=10> */
.L_x_237:
[----:B------:R-:W-:Y:S05]  /*6560*/  BSYNC B1 ;  /* 0x0000000000017941 */ /* 0x000fea0003800000 */
.L_x_236:
        /* <DEDUP_REMOVED lines=9> */
.L_x_239:
[----:B------:R-:W-:Y:S05]  /*6600*/  BSYNC B1 ;  /* 0x0000000000017941 */ /* 0x000fea0003800000 */
.L_x_238:
        /* <DEDUP_REMOVED lines=9> */
.L_x_241:
[----:B------:R-:W-:Y:S05]  /*66a0*/  BSYNC B1 ;  /* 0x0000000000017941 */ /* 0x000fea0003800000 */
.L_x_240:
        /* <DEDUP_REMOVED lines=10> */
.L_x_243:
[----:B------:R-:W-:Y:S05]  /*6750*/  BSYNC B1 ;  /* 0x0000000000017941 */ /* 0x000fea0003800000 */
.L_x_242:
        /* <DEDUP_REMOVED lines=10> */
.L_x_245:
[----:B------:R-:W-:Y:S05]  /*6800*/  BSYNC B1 ;  /* 0x0000000000017941 */ /* 0x000fea0003800000 */
.L_x_244:
        /* <DEDUP_REMOVED lines=9> */
.L_x_247:
[----:B------:R-:W-:Y:S05]  /*68a0*/  BSYNC B1 ;  /* 0x0000000000017941 */ /* 0x000fea0003800000 */
.L_x_246:
        /* <DEDUP_REMOVED lines=9> */
.L_x_249:
[----:B------:R-:W-:Y:S05]  /*6940*/  BSYNC B1 ;  /* 0x0000000000017941 */ /* 0x000fea0003800000 */
.L_x_248:
        /* <DEDUP_REMOVED lines=10> */
.L_x_251:
[----:B------:R-:W-:Y:S05]  /*69f0*/  BSYNC B1 ;  /* 0x0000000000017941 */ /* 0x000fea0003800000 */
.L_x_250:
        /* <DEDUP_REMOVED lines=10> */
.L_x_253:
[----:B------:R-:W-:Y:S05]  /*6aa0*/  BSYNC B1 ;  /* 0x0000000000017941 */ /* 0x000fea0003800000 */
.L_x_252:
        /* <DEDUP_REMOVED lines=9> */
.L_x_255:
[----:B------:R-:W-:Y:S05]  /*6b40*/  BSYNC B1 ;  /* 0x0000000000017941 */ /* 0x000fea0003800000 */
.L_x_254:
        /* <DEDUP_REMOVED lines=9> */
.L_x_257:
[----:B------:R-:W-:Y:S05]  /*6be0*/  BSYNC B1 ;  /* 0x0000000000017941 */ /* 0x000fea0003800000 */
.L_x_256:
        /* <DEDUP_REMOVED lines=10> */
.L_x_259:
[----:B------:R-:W-:Y:S05]  /*6c90*/  BSYNC B1 ;  /* 0x0000000000017941 */ /* 0x000fea0003800000 */
.L_x_258:
        /* <DEDUP_REMOVED lines=10> */
.L_x_261:
[----:B------:R-:W-:Y:S05]  /*6d40*/  BSYNC B1 ;  /* 0x0000000000017941 */ /* 0x000fea0003800000 */
.L_x_260:
        /* <DEDUP_REMOVED lines=9> */
.L_x_263:
[----:B------:R-:W-:Y:S05]  /*6de0*/  BSYNC B1 ;  /* 0x0000000000017941 */ /* 0x000fea0003800000 */
.L_x_262:
        /* <DEDUP_REMOVED lines=9> */
.L_x_265:
[----:B------:R-:W-:Y:S05]  /*6e80*/  BSYNC B1 ;  /* 0x0000000000017941 */ /* 0x000fea0003800000 */
.L_x_264:
        /* <DEDUP_REMOVED lines=10> */
.L_x_267:
[----:B------:R-:W-:Y:S05]  /*6f30*/  BSYNC B1 ;  /* 0x0000000000017941 */ /* 0x000fea0003800000 */
.L_x_266:
        /* <DEDUP_REMOVED lines=10> */
.L_x_269:
[----:B------:R-:W-:Y:S05]  /*6fe0*/  BSYNC B1 ;  /* 0x0000000000017941 */ /* 0x000fea0003800000 */
.L_x_268:
        /* <DEDUP_REMOVED lines=9> */
.L_x_271:
[----:B------:R-:W-:Y:S05]  /*7080*/  BSYNC B1 ;  /* 0x0000000000017941 */ /* 0x000fea0003800000 */
.L_x_270:
        /* <DEDUP_REMOVED lines=9> */
.L_x_273:
[----:B------:R-:W-:Y:S05]  /*7120*/  BSYNC B1 ;  /* 0x0000000000017941 */ /* 0x000fea0003800000 */
.L_x_272:
        /* <DEDUP_REMOVED lines=10> */
.L_x_275:
[----:B------:R-:W-:Y:S05]  /*71d0*/  BSYNC B1 ;  /* 0x0000000000017941 */ /* 0x000fea0003800000 */
.L_x_274:
        /* <DEDUP_REMOVED lines=10> */
.L_x_277:
[----:B------:R-:W-:Y:S05]  /*7280*/  BSYNC B1 ;  /* 0x0000000000017941 */ /* 0x000fea0003800000 */
.L_x_276:
[----:B01--45:R-:W-:Y:S01]  /*7290*/  HADD2.F32 R6, -RZ, R152.H0_H0 ;  /* 0x20000098ff067230 */ /* 0x033fe20000004100 */
        /* <DEDUP_REMOVED lines=8> */
.L_x_279:
[----:B------:R-:W-:Y:S05]  /*7320*/  BSYNC B1 ;  /* 0x0000000000017941 */ /* 0x000fea0003800000 */
.L_x_278:
[----:B0-2--5:R-:W-:Y:S01]  /*7330*/  HADD2.F32 R4, -RZ, R152.H0_H0 ;  /* 0x20000098ff047230 */ /* 0x025fe20000004100 */
[----:B------:R-:W-:Y:S01]  /*7340*/  ISETP.GT.AND P0, PT, R0, 0x8, P0 ;  /* 0x000000080000780c */ /* 0x000fe20000704270 */
[----:B------:R-:W-:Y:S01]  /*7350*/  @P1 IMAD.MOV.U32 R5, RZ, RZ, R11 ;  /* 0x000000ffff051224 */ /* 0x000fe200078e000b */
[----:B------:R-:W-:Y:S02]  /*7360*/  BSSY B1, `(.L_x_280) ;  /* 0x0000008000017945 */ /* 0x000fe40003800000 */
[----:B------:R-:W-:Y:S01]  /*7370*/  FMUL R3, R4, R155 ;  /* 0x0000009b04037220 */ /* 0x000fe20000400000 */
[----:B------:R-:W-:-:S03]  /*7380*/  @P1 IMAD.MOV.U32 R4, RZ, RZ, R10 ;  /* 0x000000ffff041224 */ /* 0x000fc600078e000a */
[----:B------:R-:W-:-:S05]  /*7390*/  FFMA R3, R150, R154, R3 ;  /* 0x0000009a96037223 */ /* 0x000fca0000000003 */
[----:B------:R-:W-:-:S05]  /*73a0*/  F2FP.F16.F32.PACK_AB R3, RZ, R3 ;  /* 0x00000003ff03723e */ /* 0x000fca00000000ff */
[----:B------:R0:W-:Y:S01]  /*73b0*/  @P1 STG.E.U16 desc[UR36][R4.64+0x1f0], R3 ;  /* 0x0001f00304001986 */ /* 0x0001e2000c101524 */
[----:B------:R-:W-:Y:S05]  /*73c0*/  @!P0 BRA `(.L_x_281) ;  /* 0x0000000000048947 */ /* 0x000fea0003800000 */
[----:B------:R2:W5:Y:S02]  /*73d0*/  LDG.E.LTC128B.U16 R152, desc[UR36][R8.64+0x1f2] ;  /* 0x0001f22408987981 */ /* 0x000564000c1e1520 */
.L_x_281:
[----:B------:R-:W-:Y:S05]  /*73e0*/  BSYNC B1 ;  /* 0x0000000000017941 */ /* 0x000fea0003800000 */
.L_x_280:
[----:B------:R-:W-:Y:S05]  /*73f0*/  @!P0 BRA `(.L_x_282) ;  /* 0x0000002400308947 */ /* 0x000fea0003800000 */
[----:B-----5:R-:W-:-:S05]  /*7400*/  HADD2.F32 R152, -RZ, R152.H0_H0 ;  /* 0x20000098ff987230 */ /* 0x020fca0000004100 */
[----:B------:R-:W-:-:S04]  /*7410*/  FMUL R152, R152, R155 ;  /* 0x0000009b98987220 */ /* 0x000fc80000400000 */
[----:B------:R-:W-:-:S05]  /*7420*/  FFMA R152, R151, R154, R152 ;  /* 0x0000009a97987223 */ /* 0x000fca0000000098 */
[----:B------:R-:W-:-:S05]  /*7430*/  F2FP.F16.F32.PACK_AB R152, RZ, R152 ;  /* 0x00000098ff98723e */ /* 0x000fca00000000ff */
[----:B------:R4:W-:Y:S01]  /*7440*/  STG.E.U16 desc[UR36][R10.64+0x1f2], R152 ;  /* 0x0001f2980a007986 */ /* 0x0009e2000c101524 */
[----:B------:R-:W-:Y:S05]  /*7450*/  BRA `(.L_x_282) ;  /* 0x0000002400187947 */ /* 0x000fea0003800000 */
.L_x_29:
[----:B------:R-:W-:Y:S01]  /*7460*/  ISETP.GT.AND P0, PT, R3, 0x1, PT ;  /* 0x000000010300780c */ /* 0x000fe20003f04270 */
[----:B------:R-:W-:Y:S01]  /*7470*/  ULDC.64 UR4, c[0x0][0x5c0] ;  /* 0x0001700000047ab9 */ /* 0x000fe20000000a00 */
[-C--:B------:R-:W-:Y:S01]  /*7480*/  FMUL R24, R24, R154.reuse ;  /* 0x0000009a18187220 */ /* 0x080fe20000400000 */
[-C--:B------:R-:W-:Y:S01]  /*7490*/  FMUL R25, R25, R154.reuse ;  /* 0x0000009a19197220 */ /* 0x080fe20000400000 */
[----:B------:R-:W-:Y:S01]  /*74a0*/  ISETP.GT.AND P3, PT, R0, RZ, P0 ;  /* 0x000000ff0000720c */ /* 0x000fe20000764270 */
[-C--:B------:R-:W-:Y:S01]  /*74b0*/  FMUL R26, R26, R154.reuse ;  /* 0x0000009a1a1a7220 */ /* 0x080fe20000400000 */
[----:B------:R-:W-:Y:S01]  /*74c0*/  LEA R4, P4, R160, UR4, 0x1 ;  /* 0x00000004a0047c11 */ /* 0x000fe2000f8808ff */
[----:B------:R-:W-:Y:S01]  /*74d0*/  FMUL R27, R27, R154 ;  /* 0x0000009a1b1b7220 */ /* 0x000fe20000400000 */
[----:B------:R-:W-:Y:S01]  /*74e0*/  F2FP.F16.F32.PACK_AB R24, RZ, R24 ;  /* 0x00000018ff18723e */ /* 0x000fe200000000ff */
[-C--:B------:R-:W-:Y:S01]  /*74f0*/  FMUL R28, R28, R154.reuse ;  /* 0x0000009a1c1c7220 */ /* 0x080fe20000400000 */
[----:B------:R-:W-:Y:S01]  /*7500*/  LEA.HI.X R5, R160, UR5, R169, 0x1, P4 ;  /* 0x00000005a0057c11 */ /* 0x000fe2000a0f0ca9 */
[-C--:B------:R-:W-:Y:S01]  /*7510*/  FMUL R29, R29, R154.reuse ;  /* 0x0000009a1d1d7220 */ /* 0x080fe20000400000 */
[----:B------:R-:W-:Y:S01]  /*7520*/  F2FP.F16.F32.PACK_AB R25, RZ, R25 ;  /* 0x00000019ff19723e */ /* 0x000fe200000000ff */
[-C--:B------:R-:W-:Y:S01]  /*7530*/  FMUL R30, R30, R154.reuse ;  /* 0x0000009a1e1e7220 */ /* 0x080fe20000400000 */
[----:B------:R-:W-:Y:S01]  /*7540*/  SHF.L.U64.HI R11, R10, 0x4, R11 ;  /* 0x000000040a0b7819 */ /* 0x000fe2000001020b */
[----:B------:R-:W-:Y:S01]  /*7550*/  @P1 STG.E.U16 desc[UR36][R4.64], R24 ;  /* 0x0000001804001986 */ /* 0x000fe2000c101524 */
[----:B------:R-:W-:Y:S01]  /*7560*/  ISETP.GT.AND P1, PT, R3, 0x8, PT ;  /* 0x000000080300780c */ /* 0x000fe20003f24270 */
[----:B------:R-:W-:Y:S01]  /*7570*/  FMUL R31, R31, R154 ;  /* 0x0000009a1f1f7220 */ /* 0x000fe20000400000 */
[----:B------:R-:W-:Y:S01]  /*7580*/  ISETP.GT.AND P4, PT, R0, 0x8, P0 ;  /* 0x000000080000780c */ /* 0x000fe20000784270 */
[----:B------:R-:W-:Y:S01]  /*7590*/  @P3 STG.E.U16 desc[UR36][R4.64+0x2], R25 ;  /* 0x0000021904003986 */ /* 0x000fe2000c101524 */
[----:B------:R-:W-:Y:S01]  /*75a0*/  LEA R6, P3, R10, R4, 0x4 ;  /* 0x000000040a067211 */ /* 0x000fe200078620ff */
[-C--:B------:R-:W-:Y:S01]  /*75b0*/  FMUL R32, R32, R154.reuse ;  /* 0x0000009a20207220 */ /* 0x080fe20000400000 */
[C---:B------:R-:W-:Y:S01]  /*75c0*/  ISETP.GT.AND P2, PT, R0.reuse, 0x8, P2 ;  /* 0x000000080000780c */ /* 0x040fe20001744270 */
[-C--:B------:R-:W-:Y:S01]  /*75d0*/  FMUL R33, R33, R154.reuse ;  /* 0x0000009a21217220 */ /* 0x080fe20000400000 */
[----:B------:R-:W-:Y:S01]  /*75e0*/  ISETP.GT.AND P0, PT, R3, 0x9, PT ;  /* 0x000000090300780c */ /* 0x000fe20003f04270 */
[----:B------:R-:W-:Y:S01]  /*75f0*/  IMAD.X R7, R11, 0x1, R5, P3 ;  /* 0x000000010b077824 */ /* 0x000fe200018e0605 */
[----:B------:R-:W-:Y:S01]  /*7600*/  ISETP.GT.AND P5, PT, R0, RZ, P1 ;  /* 0x000000ff0000720c */ /* 0x000fe20000fa4270 */
[-C--:B------:R-:W-:Y:S01]  /*7610*/  FMUL R34, R34, R154.reuse ;  /* 0x0000009a22227220 */ /* 0x080fe20000400000 */
[----:B------:R-:W-:Y:S01]  /*7620*/  ISETP.GT.AND P3, PT, R0, RZ, P0 ;  /* 0x000000ff0000720c */ /* 0x000fe20000764270 */
[----:B------:R-:W-:Y:S01]  /*7630*/  FMUL R35, R35, R154 ;  /* 0x0000009a23237220 */ /* 0x000fe20000400000 */
[----:B------:R-:W-:Y:S01]  /*7640*/  F2FP.F16.F32.PACK_AB R26, RZ, R26 ;  /* 0x0000001aff1a723e */ /* 0x000fe200000000ff */
[-C--:B------:R-:W-:Y:S01]  /*7650*/  FMUL R36, R36, R154.reuse ;  /* 0x0000009a24247220 */ /* 0x080fe20000400000 */
[----:B------:R-:W-:Y:S01]  /*7660*/  F2FP.F16.F32.PACK_AB R27, RZ, R27 ;  /* 0x0000001bff1b723e */ /* 0x000fe200000000ff */
[----:B------:R-:W-:Y:S01]  /*7670*/  FMUL R37, R37, R154 ;  /* 0x0000009a25257220 */ /* 0x000fe20000400000 */
[----:B------:R-:W-:Y:S01]  /*7680*/  F2FP.F16.F32.PACK_AB R28, RZ, R28 ;  /* 0x0000001cff1c723e */ /* 0x000fe200000000ff */
[----:B------:R-:W-:Y:S01]  /*7690*/  @P2 STG.E.U16 desc[UR36][R6.64], R26 ;  /* 0x0000001a06002986 */ /* 0x000fe2000c101524 */
[----:B------:R-:W-:Y:S01]  /*76a0*/  F2FP.F16.F32.PACK_AB R29, RZ, R29 ;  /* 0x0000001dff1d723e */ /* 0x000fe200000000ff */
[-C--:B------:R-:W-:Y:S01]  /*76b0*/  FMUL R38, R38, R154.reuse ;  /* 0x0000009a26267220 */ /* 0x080fe20000400000 */
[C---:B------:R-:W-:Y:S01]  /*76c0*/  ISETP.GT.AND P2, PT, R0.reuse, 0x8, P1 ;  /* 0x000000080000780c */ /* 0x040fe20000f44270 */
[----:B------:R-:W-:Y:S01]  /*76d0*/  @P4 STG.E.U16 desc[UR36][R6.64+0x2], R27 ;  /* 0x0000021b06004986 */ /* 0x000fe2000c101524 */
[----:B------:R-:W-:Y:S01]  /*76e0*/  ISETP.GT.AND P1, PT, R3, 0x10, PT ;  /* 0x000000100300780c */ /* 0x000fe20003f24270 */
[----:B------:R-:W-:Y:S01]  /*76f0*/  FMUL R39, R39, R154 ;  /* 0x0000009a27277220 */ /* 0x000fe20000400000 */
[----:B------:R-:W-:Y:S01]  /*7700*/  F2FP.F16.F32.PACK_AB R30, RZ, R30 ;  /* 0x0000001eff1e723e */ /* 0x000fe200000000ff */
[----:B------:R-:W-:Y:S01]  /*7710*/  @P5 STG.E.U16 desc[UR36][R4.64+0x10], R28 ;  /* 0x0000101c04005986 */ /* 0x000fe2000c101524 */
[----:B------:R-:W-:Y:S01]  /*7720*/  ISETP.GT.AND P4, PT, R0, RZ, P1 ;  /* 0x000000ff0000720c */ /* 0x000fe20000f84270 */
[-C--:B------:R-:W-:Y:S01]  /*7730*/  FMUL R40, R40, R154.reuse ;  /* 0x0000009a28287220 */ /* 0x080fe20000400000 */
[----:B------:R-:W-:Y:S01]  /*7740*/  F2FP.F16.F32.PACK_AB R31, RZ, R31 ;  /* 0x0000001fff1f723e */ /* 0x000fe200000000ff */
[----:B------:R-:W-:Y:S01]  /*7750*/  @P3 STG.E.U16 desc[UR36][R4.64+0x12], R29 ;  /* 0x0000121d04003986 */ /* 0x000fe2000c101524 */
[----:B------:R-:W-:Y:S01]  /*7760*/  ISETP.GT.AND P3, PT, R0, 0x8, P0 ;  /* 0x000000080000780c */ /* 0x000fe20000764270 */
[----:B------:R-:W-:Y:S01]  /*7770*/  FMUL R41, R41, R154 ;  /* 0x0000009a29297220 */ /* 0x000fe20000400000 */
[----:B------:R-:W-:Y:S01]  /*7780*/  ISETP.GT.AND P0, PT, R3, 0x11, PT ;  /* 0x000000110300780c */ /* 0x000fe20003f04270 */
[----:B------:R-:W-:Y:S01]  /*7790*/  @P2 STG.E.U16 desc[UR36][R6.64+0x10], R30 ;  /* 0x0000101e06002986 */ /* 0x000fe2000c101524 */
[----:B------:R-:W-:Y:S01]  /*77a0*/  F2FP.F16.F32.PACK_AB R32, RZ, R32 ;  /* 0x00000020ff20723e */ /* 0x000fe200000000ff */
[-C--:B------:R-:W-:Y:S01]  /*77b0*/  FMUL R42, R42, R154.reuse ;  /* 0x0000009a2a2a7220 */ /* 0x080fe20000400000 */
[C---:B------:R-:W-:Y:S01]  /*77c0*/  ISETP.GT.AND P5, PT, R0.reuse, RZ, P0 ;  /* 0x000000ff0000720c */ /* 0x040fe200007a4270 */
[-C--:B------:R-:W-:Y:S01]  /*77d0*/  FMUL R43, R43, R154.reuse ;  /* 0x0000009a2b2b7220 */ /* 0x080fe20000400000 */
[----:B------:R-:W-:Y:S01]  /*77e0*/  ISETP.GT.AND P2, PT, R0, 0x8, P1 ;  /* 0x000000080000780c */ /* 0x000fe20000f44270 */
[-C--:B------:R-:W-:Y:S01]  /*77f0*/  FMUL R44, R44, R154.reuse ;  /* 0x0000009a2c2c7220 */ /* 0x080fe20000400000 */
[----:B------:R-:W-:Y:S01]  /*7800*/  ISETP.GT.AND P1, PT, R3, 0x18, PT ;  /* 0x000000180300780c */ /* 0x000fe20003f24270 */
[-C--:B------:R-:W-:Y:S01]  /*7810*/  FMUL R45, R45, R154.reuse ;  /* 0x0000009a2d2d7220 */ /* 0x080fe20000400000 */
[----:B------:R-:W-:Y:S01]  /*7820*/  F2FP.F16.F32.PACK_AB R33, RZ, R33 ;  /* 0x00000021ff21723e */ /* 0x000fe200000000ff */
[----:B------:R-:W-:Y:S01]  /*7830*/  @P3 STG.E.U16 desc[UR36][R6.64+0x12], R31 ;  /* 0x0000121f06003986 */ /* 0x000fe2000c101524 */
[----:B------:R-:W-:Y:S01]  /*7840*/  ISETP.GT.AND P3, PT, R0, 0x8, P0 ;  /* 0x000000080000780c */ /* 0x000fe20000764270 */
[-C--:B------:R-:W-:Y:S01]  /*7850*/  FMUL R46, R46, R154.reuse ;  /* 0x0000009a2e2e7220 */ /* 0x080fe20000400000 */
[----:B------:R-:W-:Y:S01]  /*7860*/  ISETP.GT.AND P0, PT, R3, 0x19, PT ;  /* 0x000000190300780c */ /* 0x000fe20003f04270 */
[----:B------:R-:W-:Y:S01]  /*7870*/  @P4 STG.E.U16 desc[UR36][R4.64+0x20], R32 ;  /* 0x0000202004004986 */ /* 0x000fe2000c101524 */
[C---:B------:R-:W-:Y:S01]  /*7880*/  ISETP.GT.AND P4, PT, R0.reuse, RZ, P1 ;  /* 0x000000ff0000720c */ /* 0x040fe20000f84270 */
[----:B------:R-:W-:Y:S01]  /*7890*/  FMUL R47, R47, R154 ;  /* 0x0000009a2f2f7220 */ /* 0x000fe20000400000 */
[----:B------:R-:W-:Y:S01]  /*78a0*/  F2FP.F16.F32.PACK_AB R34, RZ, R34 ;  /* 0x00000022ff22723e */ /* 0x000fe200000000ff */
[----:B------:R-:W-:Y:S01]  /*78b0*/  @P5 STG.E.U16 desc[UR36][R4.64+0x22], R33 ;  /* 0x0000222104005986 */ /* 0x000fe2000c101524 */
[----:B------:R-:W-:Y:S01]  /*78c0*/  ISETP.GT.AND P5, PT, R0, RZ, P0 ;  /* 0x000000ff0000720c */ /* 0x000fe200007a4270 */
[----:B------:R-:W-:Y:S01]  /*78d0*/  FMUL R48, R48, R154 ;  /* 0x0000009a30307220 */ /* 0x000fe20000400000 */
[----:B------:R-:W-:Y:S01]  /*78e0*/  F2FP.F16.F32.PACK_AB R35, RZ, R35 ;  /* 0x00000023ff23723e */ /* 0x000fe200000000ff */
[----:B------:R-:W-:Y:S01]  /*78f0*/  @P2 STG.E.U16 desc[UR36][R6.64+0x20], R34 ;  /* 0x0000202206002986 */ /* 0x000fe2000c101524 */
[----:B------:R-:W-:Y:S01]  /*7900*/  F2FP.F16.F32.PACK_AB R36, RZ, R36 ;  /* 0x00000024ff24723e */ /* 0x000fe200000000ff */
[-C--:B------:R-:W-:Y:S01]  /*7910*/  FMUL R49, R49, R154.reuse ;  /* 0x0000009a31317220 */ /* 0x080fe20000400000 */
[----:B------:R-:W-:Y:S01]  /*7920*/  ISETP.GT.AND P2, PT, R0, 0x8, P1 ;  /* 0x000000080000780c */ /* 0x000fe20000f44270 */
[----:B------:R-:W-:Y:S01]  /*7930*/  @P3 STG.E.U16 desc[UR36][R6.64+0x22], R35 ;  /* 0x0000222306003986 */ /* 0x000fe2000c101524 */
[----:B------:R-:W-:Y:S01]  /*7940*/  ISETP.GT.AND P1, PT, R3, 0x20, PT ;  /* 0x000000200300780c */ /* 0x000fe20003f24270 */
[-C--:B------:R-:W-:Y:S01]  /*7950*/  FMUL R50, R50, R154.reuse ;  /* 0x0000009a32327220 */ /* 0x080fe20000400000 */
[----:B------:R-:W-:Y:S01]  /*7960*/  F2FP.F16.F32.PACK_AB R37, RZ, R37 ;  /* 0x00000025ff25723e */ /* 0x000fe200000000ff */
[----:B------:R-:W-:Y:S01]  /*7970*/  @P4 STG.E.U16 desc[UR36][R4.64+0x30], R36 ;  /* 0x0000302404004986 */ /* 0x000fe2000c101524 */
[C---:B------:R-:W-:Y:S01]  /*7980*/  ISETP.GT.AND P3, PT, R0.reuse, 0x8, P0 ;  /* 0x000000080000780c */ /* 0x040fe20000764270 */
[-C--:B------:R-:W-:Y:S01]  /*7990*/  FMUL R51, R51, R154.reuse ;  /* 0x0000009a33337220 */ /* 0x080fe20000400000 */
[----:B------:R-:W-:Y:S01]  /*79a0*/  ISETP.GT.AND P0, PT, R3, 0x21, PT ;  /* 0x000000210300780c */ /* 0x000fe20003f04270 */
[----:B------:R-:W-:Y:S01]  /*79b0*/  @P5 STG.E.U16 desc[UR36][R4.64+0x32], R37 ;  /* 0x0000322504005986 */ /* 0x000fe2000c101524 */
[----:B------:R-:W-:Y:S01]  /*79c0*/  ISETP.GT.AND P4, PT, R0, RZ, P1 ;  /* 0x000000ff0000720c */ /* 0x000fe20000f84270 */
[----:B------:R-:W-:Y:S01]  /*79d0*/  FMUL R52, R52, R154 ;  /* 0x0000009a34347220 */ /* 0x000fe20000400000 */
[----:B------:R-:W-:Y:S01]  /*79e0*/  F2FP.F16.F32.PACK_AB R38, RZ, R38 ;  /* 0x00000026ff26723e */ /* 0x000fe200000000ff */
[-C--:B------:R-:W-:Y:S01]  /*79f0*/  FMUL R53, R53, R154.reuse ;  /* 0x0000009a35357220 */ /* 0x080fe20000400000 */
        /* <DEDUP_REMOVED lines=325> */
[----:B------:R-:W-:Y:S01]  /*8e50*/  FMUL R151, R151, R154 ;  /* 0x0000009a97977220 */ /* 0x000fe20000400000 */
[----:B------:R-:W-:Y:S01]  /*8e60*/  ISETP.GT.AND P2, PT, R0, 0x8, P1 ;  /* 0x000000080000780c */ /* 0x000fe20000f44270 */
[----:B------:R-:W-:Y:S01]  /*8e70*/  @P3 STG.E.U16 desc[UR36][R6.64+0x132], R103 ;  /* 0x0001326706003986 */ /* 0x000fe2000c101524 */
[----:B------:R-:W-:-:S02]  /*8e80*/  ISETP.GT.AND P1, PT, R3, 0xa8, PT ;  /* 0x000000a80300780c */ /* 0x000fc40003f24270 */
[----:B------:R-:W-:Y:S01]  /*8e90*/  F2FP.F16.F32.PACK_AB R105, RZ, R105 ;  /* 0x00000069ff69723e */ /* 0x000fe200000000ff */
[----:B------:R-:W-:Y:S01]  /*8ea0*/  @P4 STG.E.U16 desc[UR36][R4.64+0x140], R104 ;  /* 0x0001406804004986 */ /* 0x000fe2000c101524 */
[C---:B------:R-:W-:Y:S02]  /*8eb0*/  ISETP.GT.AND P3, PT, R0.reuse, 0x8, P0 ;  /* 0x000000080000780c */ /* 0x040fe40000764270 */
[----:B------:R-:W-:Y:S01]  /*8ec0*/  ISETP.GT.AND P0, PT, R3, 0xa9, PT ;  /* 0x000000a90300780c */ /* 0x000fe20003f04270 */
[----:B------:R-:W-:Y:S01]  /*8ed0*/  @P5 STG.E.U16 desc[UR36][R4.64+0x142], R105 ;  /* 0x0001426904005986 */ /* 0x000fe2000c101524 */
[C---:B------:R-:W-:Y:S02]  /*8ee0*/  ISETP.GT.AND P4, PT, R0.reuse, RZ, P1 ;  /* 0x000000ff0000720c */ /* 0x040fe40000f84270 */
[----:B------:R-:W-:Y:S02]  /*8ef0*/  F2FP.F16.F32.PACK_AB R106, RZ, R106 ;  /* 0x0000006aff6a723e */ /* 0x000fe400000000ff */
[----:B------:R-:W-:-:S02]  /*8f00*/  ISETP.GT.AND P5, PT, R0, RZ, P0 ;  /* 0x000000ff0000720c */ /* 0x000fc400007a4270 */
[----:B------:R-:W-:Y:S01]  /*8f10*/  F2FP.F16.F32.PACK_AB R107, RZ, R107 ;  /* 0x0000006bff6b723e */ /* 0x000fe200000000ff */
[----:B------:R-:W-:Y:S01]  /*8f20*/  @P2 STG.E.U16 desc[UR36][R6.64+0x140], R106 ;  /* 0x0001406a06002986 */ /* 0x000fe2000c101524 */
[----:B------:R-:W-:Y:S02]  /*8f30*/  F2FP.F16.F32.PACK_AB R108, RZ, R108 ;  /* 0x0000006cff6c723e */ /* 0x000fe400000000ff */
[C---:B------:R-:W-:Y:S01]  /*8f40*/  ISETP.GT.AND P2, PT, R0.reuse, 0x8, P1 ;  /* 0x000000080000780c */ /* 0x040fe20000f44270 */
[----:B------:R-:W-:Y:S01]  /*8f50*/  @P3 STG.E.U16 desc[UR36][R6.64+0x142], R107 ;  /* 0x0001426b06003986 */ /* 0x000fe2000c101524 */
[----:B------:R-:W-:Y:S02]  /*8f60*/  ISETP.GT.AND P1, PT, R3, 0xb0, PT ;  /* 0x000000b00300780c */ /* 0x000fe40003f24270 */
[----:B------:R-:W-:Y:S01]  /*8f70*/  F2FP.F16.F32.PACK_AB R109, RZ, R109 ;  /* 0x0000006dff6d723e */ /* 0x000fe200000000ff */
[----:B------:R-:W-:Y:S01]  /*8f80*/  @P4 STG.E.U16 desc[UR36][R4.64+0x150], R108 ;  /* 0x0001506c04004986 */ /* 0x000fe2000c101524 */
[----:B------:R-:W-:-:S02]  /*8f90*/  ISETP.GT.AND P3, PT, R0, 0x8, P0 ;  /* 0x000000080000780c */ /* 0x000fc40000764270 */
[----:B------:R-:W-:Y:S01]  /*8fa0*/  ISETP.GT.AND P0, PT, R3, 0xb1, PT ;  /* 0x000000b10300780c */ /* 0x000fe20003f04270 */
[----:B------:R-:W-:Y:S01]  /*8fb0*/  @P5 STG.E.U16 desc[UR36][R4.64+0x152], R109 ;  /* 0x0001526d04005986 */ /* 0x000fe2000c101524 */
[C---:B------:R-:W-:Y:S02]  /*8fc0*/  ISETP.GT.AND P4, PT, R0.reuse, RZ, P1 ;  /* 0x000000ff0000720c */ /* 0x040fe40000f84270 */
[----:B------:R-:W-:Y:S02]  /*8fd0*/  F2FP.F16.F32.PACK_AB R110, RZ, R110 ;  /* 0x0000006eff6e723e */ /* 0x000fe400000000ff */
[----:B------:R-:W-:Y:S02]  /*8fe0*/  ISETP.GT.AND P5, PT, R0, RZ, P0 ;  /* 0x000000ff0000720c */ /* 0x000fe400007a4270 */
[----:B------:R-:W-:Y:S01]  /*8ff0*/  F2FP.F16.F32.PACK_AB R111, RZ, R111 ;  /* 0x0000006fff6f723e */ /* 0x000fe200000000ff */
[----:B------:R-:W-:Y:S01]  /*9000*/  @P2 STG.E.U16 desc[UR36][R6.64+0x150], R110 ;  /* 0x0001506e06002986 */ /* 0x000fe2000c101524 */
[----:B------:R-:W-:-:S02]  /*9010*/  F2FP.F16.F32.PACK_AB R112, RZ, R112 ;  /* 0x00000070ff70723e */ /* 0x000fc400000000ff */
[C---:B------:R-:W-:Y:S01]  /*9020*/  ISETP.GT.AND P2, PT, R0.reuse, 0x8, P1 ;  /* 0x000000080000780c */ /* 0x040fe20000f44270 */
[----:B------:R-:W-:Y:S01]  /*9030*/  @P3 STG.E.U16 desc[UR36][R6.64+0x152], R111 ;  /* 0x0001526f06003986 */ /* 0x000fe2000c101524 */
[C---:B------:R-:W-:Y:S02]  /*9040*/  ISETP.GT.AND P1, PT, R3.reuse, 0xb8, PT ;  /* 0x000000b80300780c */ /* 0x040fe40003f24270 */
[----:B------:R-:W-:Y:S01]  /*9050*/  F2FP.F16.F32.PACK_AB R113, RZ, R113 ;  /* 0x00000071ff71723e */ /* 0x000fe200000000ff */
[----:B------:R-:W-:Y:S01]  /*9060*/  @P4 STG.E.U16 desc[UR36][R4.64+0x160], R112 ;  /* 0x0001607004004986 */ /* 0x000fe2000c101524 */
[C---:B------:R-:W-:Y:S02]  /*9070*/  ISETP.GT.AND P3, PT, R0.reuse, 0x8, P0 ;  /* 0x000000080000780c */ /* 0x040fe40000764270 */
[----:B------:R-:W-:Y:S01]  /*9080*/  ISETP.GT.AND P0, PT, R3, 0xb9, PT ;  /* 0x000000b90300780c */ /* 0x000fe20003f04270 */
[----:B------:R-:W-:Y:S01]  /*9090*/  @P5 STG.E.U16 desc[UR36][R4.64+0x162], R113 ;  /* 0x0001627104005986 */ /* 0x000fe2000c101524 */
[----:B------:R-:W-:-:S02]  /*90a0*/  ISETP.GT.AND P4, PT, R0, RZ, P1 ;  /* 0x000000ff0000720c */ /* 0x000fc40000f84270 */
[----:B------:R-:W-:Y:S02]  /*90b0*/  F2FP.F16.F32.PACK_AB R114, RZ, R114 ;  /* 0x00000072ff72723e */ /* 0x000fe400000000ff */
[C---:B------:R-:W-:Y:S02]  /*90c0*/  ISETP.GT.AND P5, PT, R0.reuse, RZ, P0 ;  /* 0x000000ff0000720c */ /* 0x040fe400007a4270 */
[----:B------:R-:W-:Y:S01]  /*90d0*/  F2FP.F16.F32.PACK_AB R115, RZ, R115 ;  /* 0x00000073ff73723e */ /* 0x000fe200000000ff */
[----:B------:R-:W-:Y:S01]  /*90e0*/  @P2 STG.E.U16 desc[UR36][R6.64+0x160], R114 ;  /* 0x0001607206002986 */ /* 0x000fe2000c101524 */
[----:B------:R-:W-:Y:S02]  /*90f0*/  F2FP.F16.F32.PACK_AB R116, RZ, R116 ;  /* 0x00000074ff74723e */ /* 0x000fe400000000ff */
        /* <DEDUP_REMOVED lines=65> */
[----:B------:R-:W-:Y:S02]  /*9510*/  ISETP.GT.AND P5, PT, R0, RZ, P0 ;  /* 0x000000ff0000720c */ /* 0x000fe400007a4270 */
[----:B------:R-:W-:Y:S02]  /*9520*/  F2FP.F16.F32.PACK_AB R134, RZ, R134 ;  /* 0x00000086ff86723e */ /* 0x000fe400000000ff */
[----:B------:R-:W-:Y:S02]  /*9530*/  F2FP.F16.F32.PACK_AB R135, RZ, R135 ;  /* 0x00000087ff87723e */ /* 0x000fe400000000ff */
[----:B------:R-:W-:Y:S01]  /*9540*/  F2FP.F16.F32.PACK_AB R136, RZ, R136 ;  /* 0x00000088ff88723e */ /* 0x000fe200000000ff */
[----:B------:R-:W-:Y:S01]  /*9550*/  @P2 STG.E.U16 desc[UR36][R6.64+0x1b0], R134 ;  /* 0x0001b08606002986 */ /* 0x000fe2000c101524 */
[----:B------:R-:W-:-:S02]  /*9560*/  F2FP.F16.F32.PACK_AB R137, RZ, R137 ;  /* 0x00000089ff89723e */ /* 0x000fc400000000ff */
[C---:B------:R-:W-:Y:S01]  /*9570*/  ISETP.GT.AND P1, PT, R0.reuse, 0x8, P1 ;  /* 0x000000080000780c */ /* 0x040fe20000f24270 */
[----:B------:R-:W-:Y:S01]  /*9580*/  @P3 STG.E.U16 desc[UR36][R6.64+0x1b2], R135 ;  /* 0x0001b28706003986 */ /* 0x000fe2000c101524 */
[C---:B------:R-:W-:Y:S02]  /*9590*/  ISETP.GT.AND P2, PT, R0.reuse, 0x8, P0 ;  /* 0x000000080000780c */ /* 0x040fe40000744270 */
[C---:B------:R-:W-:Y:S01]  /*95a0*/  ISETP.GT.AND P0, PT, R3.reuse, 0xe9, PT ;  /* 0x000000e90300780c */ /* 0x040fe20003f04270 */
[----:B------:R-:W-:Y:S01]  /*95b0*/  @P4 STG.E.U16 desc[UR36][R4.64+0x1c0], R136 ;  /* 0x0001c08804004986 */ /* 0x000fe2000c101524 */
[----:B------:R-:W-:Y:S02]  /*95c0*/  ISETP.GT.AND P4, PT, R3, 0xe8, PT ;  /* 0x000000e80300780c */ /* 0x000fe40003f84270 */
[----:B------:R-:W-:Y:S01]  /*95d0*/  F2FP.F16.F32.PACK_AB R138, RZ, R138 ;  /* 0x0000008aff8a723e */ /* 0x000fe200000000ff */
[----:B------:R-:W-:Y:S01]  /*95e0*/  @P5 STG.E.U16 desc[UR36][R4.64+0x1c2], R137 ;  /* 0x0001c28904005986 */ /* 0x000fe2000c101524 */
[----:B------:R-:W-:-:S02]  /*95f0*/  ISETP.GT.AND P5, PT, R0, RZ, P4 ;  /* 0x000000ff0000720c */ /* 0x000fc400027a4270 */
[----:B------:R-:W-:Y:S01]  /*9600*/  F2FP.F16.F32.PACK_AB R139, RZ, R139 ;  /* 0x0000008bff8b723e */ /* 0x000fe200000000ff */
[----:B------:R-:W-:Y:S01]  /*9610*/  @P1 STG.E.U16 desc[UR36][R6.64+0x1c0], R138 ;  /* 0x0001c08a06001986 */ /* 0x000fe2000c101524 */
[----:B------:R-:W-:Y:S02]  /*9620*/  F2FP.F16.F32.PACK_AB R140, RZ, R140 ;  /* 0x0000008cff8c723e */ /* 0x000fe400000000ff */
[C---:B------:R-:W-:Y:S01]  /*9630*/  ISETP.GT.AND P3, PT, R0.reuse, RZ, P0 ;  /* 0x000000ff0000720c */ /* 0x040fe20000764270 */
[----:B------:R-:W-:Y:S01]  /*9640*/  @P2 STG.E.U16 desc[UR36][R6.64+0x1c2], R139 ;  /* 0x0001c28b06002986 */ /* 0x000fe2000c101524 */
[C---:B------:R-:W-:Y:S02]  /*9650*/  ISETP.GT.AND P4, PT, R0.reuse, 0x8, P4 ;  /* 0x000000080000780c */ /* 0x040fe40002784270 */
[----:B------:R-:W-:Y:S02]  /*9660*/  F2FP.F16.F32.PACK_AB R141, RZ, R141 ;  /* 0x0000008dff8d723e */ /* 0x000fe400000000ff */
[----:B------:R-:W-:Y:S01]  /*9670*/  F2FP.F16.F32.PACK_AB R142, RZ, R142 ;  /* 0x0000008eff8e723e */ /* 0x000fe200000000ff */
[----:B------:R-:W-:Y:S01]  /*9680*/  @P5 STG.E.U16 desc[UR36][R4.64+0x1d0], R140 ;  /* 0x0001d08c04005986 */ /* 0x000fe2000c101524 */
[----:B------:R-:W-:-:S02]  /*9690*/  ISETP.GT.AND P5, PT, R0, 0x8, P0 ;  /* 0x000000080000780c */ /* 0x000fc400007a4270 */
[----:B------:R-:W-:Y:S02]  /*96a0*/  F2FP.F16.F32.PACK_AB R143, RZ, R143 ;  /* 0x0000008fff8f723e */ /* 0x000fe400000000ff */
[C---:B------:R-:W-:Y:S01]  /*96b0*/  ISETP.GT.AND P0, PT, R3.reuse, 0xf1, PT ;  /* 0x000000f10300780c */ /* 0x040fe20003f04270 */
[----:B------:R-:W-:Y:S01]  /*96c0*/  @P3 STG.E.U16 desc[UR36][R4.64+0x1d2], R141 ;  /* 0x0001d28d04003986 */ /* 0x000fe2000c101524 */
[----:B------:R-:W-:Y:S02]  /*96d0*/  ISETP.GT.AND P3, PT, R3, 0xf0, PT ;  /* 0x000000f00300780c */ /* 0x000fe40003f64270 */
[----:B------:R-:W-:Y:S01]  /*96e0*/  F2FP.F16.F32.PACK_AB R144, RZ, R144 ;  /* 0x00000090ff90723e */ /* 0x000fe200000000ff */
[----:B------:R-:W-:Y:S01]  /*96f0*/  @P4 STG.E.U16 desc[UR36][R6.64+0x1d0], R142 ;  /* 0x0001d08e06004986 */ /* 0x000fe2000c101524 */
[C---:B------:R-:W-:Y:S02]  /*9700*/  ISETP.GT.AND P4, PT, R0.reuse, RZ, P3 ;  /* 0x000000ff0000720c */ /* 0x040fe40001f84270 */
[----:B------:R-:W-:Y:S01]  /*9710*/  F2FP.F16.F32.PACK_AB R145, RZ, R145 ;  /* 0x00000091ff91723e */ /* 0x000fe200000000ff */
[----:B------:R-:W-:Y:S01]  /*9720*/  @P5 STG.E.U16 desc[UR36][R6.64+0x1d2], R143 ;  /* 0x0001d28f06005986 */ /* 0x000fe2000c101524 */
[----:B------:R-:W-:-:S02]  /*9730*/  ISETP.GT.AND P5, PT, R0, RZ, P0 ;  /* 0x000000ff0000720c */ /* 0x000fc400007a4270 */
[C---:B------:R-:W-:Y:S02]  /*9740*/  ISETP.GT.AND P2, PT, R3.reuse, 0xf8, PT ;  /* 0x000000f80300780c */ /* 0x040fe40003f44270 */
[----:B------:R-:W-:Y:S02]  /*9750*/  ISETP.GT.AND P1, PT, R3, 0xf9, PT ;  /* 0x000000f90300780c */ /* 0x000fe40003f24270 */
[C---:B------:R-:W-:Y:S02]  /*9760*/  ISETP.GT.AND P3, PT, R0.reuse, 0x8, P3 ;  /* 0x000000080000780c */ /* 0x040fe40001f64270 */
[C---:B------:R-:W-:Y:S01]  /*9770*/  ISETP.GT.AND P0, PT, R0.reuse, 0x8, P0 ;  /* 0x000000080000780c */ /* 0x040fe20000704270 */
[----:B------:R-:W-:Y:S01]  /*9780*/  @P4 STG.E.U16 desc[UR36][R4.64+0x1e0], R144 ;  /* 0x0001e09004004986 */ /* 0x000fe2000c101524 */
[C---:B------:R-:W-:Y:S02]  /*9790*/  ISETP.GT.AND P4, PT, R0.reuse, RZ, P1 ;  /* 0x000000ff0000720c */ /* 0x040fe40000f84270 */
[----:B------:R-:W-:Y:S01]  /*97a0*/  F2FP.F16.F32.PACK_AB R146, RZ, R146 ;  /* 0x00000092ff92723e */ /* 0x000fe200000000ff */
[----:B------:R-:W-:Y:S01]  /*97b0*/  @P5 STG.E.U16 desc[UR36][R4.64+0x1e2], R145 ;  /* 0x0001e29104005986 */ /* 0x000fe2000c101524 */
[----:B------:R-:W-:-:S02]  /*97c0*/  ISETP.GT.AND P5, PT, R0, RZ, P2 ;  /* 0x000000ff0000720c */ /* 0x000fc400017a4270 */
[C---:B------:R-:W-:Y:S02]  /*97d0*/  ISETP.GT.AND P2, PT, R0.reuse, 0x8, P2 ;  /* 0x000000080000780c */ /* 0x040fe40001744270 */
[----:B------:R-:W-:Y:S01]  /*97e0*/  F2FP.F16.F32.PACK_AB R147, RZ, R147 ;  /* 0x00000093ff93723e */ /* 0x000fe200000000ff */
[----:B------:R-:W-:Y:S01]  /*97f0*/  @P3 STG.E.U16 desc[UR36][R6.64+0x1e0], R146 ;  /* 0x0001e09206003986 */ /* 0x000fe2000c101524 */
[----:B------:R-:W-:Y:S02]  /*9800*/  ISETP.GT.AND P1, PT, R0, 0x8, P1 ;  /* 0x000000080000780c */ /* 0x000fe40000f24270 */
[----:B------:R-:W-:Y:S01]  /*9810*/  F2FP.F16.F32.PACK_AB R148, RZ, R148 ;  /* 0x00000094ff94723e */ /* 0x000fe200000000ff */
[----:B------:R-:W-:Y:S01]  /*9820*/  @P0 STG.E.U16 desc[UR36][R6.64+0x1e2], R147 ;  /* 0x0001e29306000986 */ /* 0x000fe2000c101524 */
[----:B------:R-:W-:Y:S02]  /*9830*/  F2FP.F16.F32.PACK_AB R149, RZ, R149 ;  /* 0x00000095ff95723e */ /* 0x000fe400000000ff */
[----:B------:R-:W-:Y:S01]  /*9840*/  F2FP.F16.F32.PACK_AB R150, RZ, R150 ;  /* 0x00000096ff96723e */ /* 0x000fe200000000ff */
[----:B------:R-:W-:Y:S01]  /*9850*/  @P5 STG.E.U16 desc[UR36][R4.64+0x1f0], R148 ;  /* 0x0001f09404005986 */ /* 0x000fe2000c101524 */
[----:B------:R-:W-:-:S03]  /*9860*/  F2FP.F16.F32.PACK_AB R151, RZ, R151 ;  /* 0x00000097ff97723e */ /* 0x000fc600000000ff */
[----:B------:R0:W-:Y:S02]  /*9870*/  @P4 STG.E.U16 desc[UR36][R4.64+0x1f2], R149 ;  /* 0x0001f29504004986 */ /* 0x0001e4000c101524 */
[----:B0-----:R-:W-:Y:S02]  /*9880*/  @P2 IMAD.MOV.U32 R4, RZ, RZ, R6 ;  /* 0x000000ffff042224 */ /* 0x001fe400078e0006 */
[----:B------:R-:W-:-:S05]  /*9890*/  @P2 IMAD.MOV.U32 R5, RZ, RZ, R7 ;  /* 0x000000ffff052224 */ /* 0x000fca00078e0007 */
[----:B------:R0:W-:Y:S04]  /*98a0*/  @P2 STG.E.U16 desc[UR36][R4.64+0x1f0], R150 ;  /* 0x0001f09604002986 */ /* 0x0001e8000c101524 */
[----:B------:R0:W-:Y:S02]  /*98b0*/  @P1 STG.E.U16 desc[UR36][R6.64+0x1f2], R151 ;  /* 0x0001f29706001986 */ /* 0x0001e4000c101524 */
.L_x_282:
[----:B------:R-:W-:Y:S05]  /*98c0*/  BSYNC B0 ;  /* 0x0000000000007941 */ /* 0x000fea0003800000 */
.L_x_28:
[----:B------:R-:W-:Y:S01]  /*98d0*/  ULDC UR4, c[0x0][0xc] ;  /* 0x0000030000047ab9 */ /* 0x000fe20000000800 */
[----:B------:R-:W-:Y:S01]  /*98e0*/  ULDC UR5, c[0x0][0x10] ;  /* 0x0000040000057ab9 */ /* 0x000fe20000000800 */
[----:B0-----:R-:W0:Y:S01]  /*98f0*/  LDC R3, c[0x0][0x14] ;  /* 0x00000500ff037b82 */ /* 0x001e220000000800 */
[----:B------:R-:W-:Y:S01]  /*9900*/  UIMAD.WIDE.U32 UR4, UR4, UR5, URZ ;  /* 0x00000005040472a5 */ /* 0x000fe2000f8e003f */
[----:B------:R-:W-:Y:S01]  /*9910*/  PRMT R0, RZ, 0x7610, R0 ;  /* 0x00007610ff007816 */ /* 0x000fe20000000000 */
[----:B----45:R-:W-:Y:S02]  /*9920*/  IMAD.MOV.U32 R152, RZ, RZ, -0x1 ;  /* 0xffffffffff987424 */ /* 0x030fe400078e00ff */
[----:B------:R-:W-:Y:S02]  /*9930*/  IMAD.MOV.U32 R23, RZ, RZ, -0x1 ;  /* 0xffffffffff177424 */ /* 0x000fe400078e00ff */
[----:B0-----:R-:W-:-:S04]  /*9940*/  IMAD.WIDE.U32 R16, R3, UR4, R16 ;  /* 0x0000000403107c25 */ /* 0x001fc8000f8e0010 */
[----:B------:R-:W-:Y:S01]  /*9950*/  IMAD R3, R3, UR5, RZ ;  /* 0x0000000503037c24 */ /* 0x000fe2000f8e02ff */
[----:B------:R-:W-:Y:S02]  /*9960*/  ULDC.64 UR4, c[0x0][0x650] ;  /* 0x0001940000047ab9 */ /* 0x000fe40000000a00 */
[----:B------:R-:W-:Y:S01]  /*9970*/  ISETP.GE.U32.AND P0, PT, R16, UR4, PT ;  /* 0x0000000410007c0c */ /* 0x000fe2000bf06070 */
[----:B------:R-:W-:-:S05]  /*9980*/  IMAD.IADD R17, R17, 0x1, R3 ;  /* 0x0000000111117824 */ /* 0x000fca00078e0203 */
[----:B------:R-:W-:-:S13]  /*9990*/  ISETP.GE.U32.AND.EX P0, PT, R17, UR5, PT, P0 ;  /* 0x0000000511007c0c */ /* 0x000fda000bf06100 */
[----:B------:R-:W-:Y:S05]  /*99a0*/  @P0 BRA `(.L_x_283) ;  /* 0x0000000400640947 */ /* 0x000fea0003800000 */
[----:B------:R-:W0:Y:S01]  /*99b0*/  S2R R12, SR_CTAID.X ;  /* 0x00000000000c7919 */ /* 0x000e220000002500 */
[----:B------:R-:W4:Y:S01]  /*99c0*/  LDC.64 R10, c[0x0][0x628] ;  /* 0x00018a00ff0a7b82 */ /* 0x000f220000000a00 */
[----:B------:R-:W-:Y:S01]  /*99d0*/  ULDC UR4, c[0x0][0x150] ;  /* 0x0000540000047ab9 */ /* 0x000fe20000000800 */
[----:B-123--:R-:W-:Y:S01]  /*99e0*/  IMAD.MOV.U32 R8, RZ, RZ, R16 ;  /* 0x000000ffff087224 */ /* 0x00efe200078e0010 */
[----:B------:R-:W1:Y:S01]  /*99f0*/  S2R R24, SR_CTAID.Y ;  /* 0x0000000000187919 */ /* 0x000e620000002600 */
[----:B------:R-:W-:-:S04]  /*9a00*/  IMAD.MOV.U32 R9, RZ, RZ, R17 ;  /* 0x000000ffff097224 */ /* 0x000fc800078e0011 */
[----:B------:R-:W2:Y:S08]  /*9a10*/  LDC R21, c[0x0][0x144] ;  /* 0x00005100ff157b82 */ /* 0x000eb00000000800 */
[----:B------:R-:W3:Y:S08]  /*9a20*/  LDC R0, c[0x0][0x630] ;  /* 0x00018c00ff007b82 */ /* 0x000ef00000000800 */
[----:B------:R-:W1:Y:S01]  /*9a30*/  LDC.64 R14, c[0x0][0x620] ;  /* 0x00018800ff0e7b82 */ /* 0x000e620000000a00 */
[----:B----4-:R-:W-:-:S04]  /*9a40*/  ISETP.NE.U32.AND P0, PT, R10, RZ, PT ;  /* 0x000000ff0a00720c */ /* 0x010fc80003f05070 */
[----:B------:R-:W-:Y:S02]  /*9a50*/  ISETP.NE.AND.EX P0, PT, R11, RZ, PT, P0 ;  /* 0x000000ff0b00720c */ /* 0x000fe40003f05300 */
[----:B0-----:R-:W-:-:S05]  /*9a60*/  I2FP.F32.U32 R3, R12 ;  /* 0x0000000c00037245 */ /* 0x001fca0000201000 */
[----:B------:R-:W-:-:S04]  /*9a70*/  FMUL R3, R3, UR4 ;  /* 0x0000000403037c20 */ /* 0x000fc80008400000 */
[----:B------:R0:W4:Y:S02]  /*9a80*/  F2I.U32.TRUNC.NTZ R20, R3 ;  /* 0x0000000300147305 */ /* 0x000124000020f000 */
[----:B--23--:R-:W-:Y:S05]  /*9a90*/  @!P0 BRA `(.L_x_284) ;  /* 0x0000000000288947 */ /* 0x00cfea0003800000 */
[----:B0-----:R-:W0:Y:S02]  /*9aa0*/  LDC R3, c[0x0][0x634] ;  /* 0x00018d00ff037b82 */ /* 0x001e240000000800 */
        /* <DEDUP_REMOVED lines=9> */
.L_x_284:
[----:B------:R-:W2:Y:S01]  /*9b40*/  LDC.64 R30, c[0x0][0x640] ;  /* 0x00019000ff1e7b82 */ /* 0x000ea20000000a00 */
[-CC-:B------:R-:W-:Y:S01]  /*9b50*/  SHF.R.U64 R23, R8, R0.reuse, R9.reuse ;  /* 0x0000000008177219 */ /* 0x180fe20000001209 */
[----:B----4-:R-:W-:Y:S01]  /*9b60*/  IMAD.MOV R20, RZ, RZ, -R20 ;  /* 0x000000ffff147224 */ /* 0x010fe200078e0a14 */
[----:B------:R-:W-:Y:S01]  /*9b70*/  SHF.R.U32.HI R0, RZ, R0, R9 ;  /* 0x00000000ff007219 */ /* 0x000fe20000011609 */
[----:B------:R-:W-:Y:S01]  /*9b80*/  ULDC UR4, c[0x0][0x154] ;  /* 0x0000550000047ab9 */ /* 0x000fe20000000800 */
[----:B0-----:R-:W-:Y:S01]  /*9b90*/  IADD3 R3, P0, RZ, -R23, RZ ;  /* 0x80000017ff037210 */ /* 0x001fe20007f1e0ff */
[----:B------:R-:W-:Y:S02]  /*9ba0*/  IMAD R26, R21, R20, R12 ;  /* 0x00000014151a7224 */ /* 0x000fe400078e020c */
[----:B------:R-:W0:Y:S01]  /*9bb0*/  LDC R6, c[0x0][0x618] ;  /* 0x00018600ff067b82 */ /* 0x000e220000000800 */
[----:B------:R-:W-:Y:S02]  /*9bc0*/  IMAD.MOV.U32 R7, RZ, RZ, 0x1 ;  /* 0x00000001ff077424 */ /* 0x000fe400078e00ff */
[----:B------:R-:W-:-:S04]  /*9bd0*/  IMAD.X R5, RZ, RZ, ~R0, P0 ;  /* 0x000000ffff057224 */ /* 0x000fc800000e0e00 */
[-C--:B-1----:R-:W-:Y:S01]  /*9be0*/  IMAD R0, R5, R14.reuse, RZ ;  /* 0x0000000e05007224 */ /* 0x082fe200078e02ff */
[----:B------:R-:W1:Y:S01]  /*9bf0*/  LDC R8, c[0x0][0x608] ;  /* 0x00018200ff087b82 */ /* 0x000e620000000800 */
[----:B------:R-:W-:-:S04]  /*9c00*/  IMAD.WIDE.U32 R4, R3, R14, R16 ;  /* 0x0000000e03047225 */ /* 0x000fc800078e0010 */
[----:B------:R-:W-:Y:S01]  /*9c10*/  IMAD R3, R3, R15, R0 ;  /* 0x0000000f03037224 */ /* 0x000fe200078e0200 */
[----:B------:R-:W-:Y:S02]  /*9c20*/  I2FP.F32.U32 R0, R24 ;  /* 0x0000001800007245 */ /* 0x000fe40000201000 */
[----:B------:R-:W3:Y:S01]  /*9c30*/  LDC R28, c[0x0][0x658] ;  /* 0x00019600ff1c7b82 */ /* 0x000ee20000000800 */
[----:B------:R-:W-:Y:S01]  /*9c40*/  IMAD.IADD R3, R5, 0x1, R3 ;  /* 0x0000000105037824 */ /* 0x000fe200078e0203 */
[----:B--2---:R-:W-:Y:S01]  /*9c50*/  ISETP.NE.U32.AND P0, PT, R30, RZ, PT ;  /* 0x000000ff1e00720c */ /* 0x004fe20003f05070 */
[----:B------:R-:W-:Y:S01]  /*9c60*/  FMUL R0, R0, UR4 ;  /* 0x0000000400007c20 */ /* 0x000fe20008400000 */
[----:B------:R-:W-:Y:S02]  /*9c70*/  IMAD.MOV.U32 R5, RZ, RZ, -0x1 ;  /* 0xffffffffff057424 */ /* 0x000fe400078e00ff */
[----:B------:R-:W-:Y:S01]  /*9c80*/  ISETP.NE.AND.EX P0, PT, R31, RZ, PT, P0 ;  /* 0x000000ff1f00720c */ /* 0x000fe20003f05300 */
[----:B------:R2:W4:Y:S01]  /*9c90*/  F2I.U32.TRUNC.NTZ R13, R0 ;  /* 0x00000000000d7305 */ /* 0x000522000020f000 */
[----:B------:R-:W2:Y:S01]  /*9ca0*/  LDC R15, c[0x0][0x148] ;  /* 0x00005200ff0f7b82 */ /* 0x000ea20000000800 */
[----:B0-----:R-:W-:-:S02]  /*9cb0*/  SHF.R.U64 R12, R4, R6, R3 ;  /* 0x00000006040c7219 */ /* 0x001fc40000001203 */
[----:B------:R-:W-:-:S05]  /*9cc0*/  SHF.R.U32.HI R3, RZ, R6, R3 ;  /* 0x00000006ff037219 */ /* 0x000fca0000011603 */
[----:B------:R-:W0:Y:S01]  /*9cd0*/  LDC R20, c[0x0][0x600] ;  /* 0x00018000ff147b82 */ /* 0x000e220000000800 */
[-CC-:B-1----:R-:W-:Y:S02]  /*9ce0*/  SHF.R.U64 R10, R12, R8.reuse, R3.reuse ;  /* 0x000000080c0a7219 */ /* 0x182fe40000001203 */
[----:B------:R-:W-:-:S05]  /*9cf0*/  SHF.R.U32.HI R3, RZ, R8, R3 ;  /* 0x00000008ff037219 */ /* 0x000fca0000011603 */
[----:B------:R-:W1:Y:S01]  /*9d00*/  LDC R21, c[0x0][0x648] ;  /* 0x00019200ff157b82 */ /* 0x000e620000000800 */
[-C--:B---3--:R-:W-:Y:S02]  /*9d10*/  SHF.L.U32 R4, R5, R28.reuse, RZ ;  /* 0x0000001c05047219 */ /* 0x088fe400000006ff */
[-CC-:B------:R-:W-:Y:S02]  /*9d20*/  SHF.R.U64 R14, R10, R28.reuse, R3.reuse ;  /* 0x0000001c0a0e7219 */ /* 0x180fe40000001203 */
[----:B------:R-:W-:Y:S02]  /*9d30*/  SHF.R.U32.HI R5, RZ, R28, R3 ;  /* 0x0000001cff057219 */ /* 0x000fe40000011603 */
[----:B------:R-:W-:Y:S01]  /*9d40*/  LOP3.LUT R153, RZ, R4, RZ, 0x33, !PT ;  /* 0x00000004ff997212 */ /* 0x000fe200078e33ff */
[----:B------:R-:W3:Y:S01]  /*9d50*/  LDC R25, c[0x0][0x638] ;  /* 0x00018e00ff197b82 */ /* 0x000ee20000000800 */
[----:B------:R-:W-:Y:S01]  /*9d60*/  SHF.L.U32 R28, R7, R28, RZ ;  /* 0x0000001c071c7219 */ /* 0x000fe200000006ff */
[----:B------:R-:W-:-:S06]  /*9d70*/  IMAD.MOV.U32 R4, RZ, RZ, R14 ;  /* 0x000000ffff047224 */ /* 0x000fcc00078e000e */
[----:B------:R-:W0:Y:S01]  /*9d80*/  LDC R27, c[0x0][0x610] ;  /* 0x00018400ff1b7b82 */ /* 0x000e220000000800 */
[----:B----4-:R-:W-:Y:S05]  /*9d90*/  @!P0 BRA `(.L_x_285) ;  /* 0x0000000000288947 */ /* 0x010fea0003800000 */
[----:B------:R-:W4:Y:S02]  /*9da0*/  LDC R3, c[0x0][0x64c] ;  /* 0x00019300ff037b82 */ /* 0x000f240000000800 */
[----:B----4-:R-:W-:-:S05]  /*9db0*/  IADD3 R3, P0, R14, R3, RZ ;  /* 0x000000030e037210 */ /* 0x010fca0007f1e0ff */
        /* <DEDUP_REMOVED lines=8> */
.L_x_285:
[----:B------:R-:W-:Y:S01]  /*9e40*/  ISETP.NE.AND P0, PT, R2, 0x1, PT ;  /* 0x000000010200780c */ /* 0x000fe20003f05270 */
[----:B------:R-:W-:Y:S01]  /*9e50*/  IMAD.MOV R13, RZ, RZ, -R13 ;  /* 0x000000ffff0d7224 */ /* 0x000fe200078e0a0d */
[----:B-12---:R-:W-:Y:S01]  /*9e60*/  SHF.R.U64 R0, R4, R21, R5 ;  /* 0x0000001504007219 */ /* 0x006fe20000001205 */
[----:B0-----:R-:W-:Y:S01]  /*9e70*/  VIADD R5, R20, 0xffffffff ;  /* 0xffffffff14057836 */ /* 0x001fe20000000000 */
[----:B------:R-:W-:-:S03]  /*9e80*/  LOP3.LUT R153, R10, R153, RZ, 0xc0, !PT ;  /* 0x000000990a997212 */ /* 0x000fc600078ec0ff */
[----:B------:R-:W-:Y:S01]  /*9e90*/  IMAD.MOV R3, RZ, RZ, -R0 ;  /* 0x000000ffff037224 */ /* 0x000fe200078e0a00 */
[----:B------:R-:W-:Y:S01]  /*9ea0*/  LOP3.LUT R5, R12, R5, RZ, 0xc0, !PT ;  /* 0x000000050c057212 */ /* 0x000fe200078ec0ff */
[----:B------:R-:W-:Y:S02]  /*9eb0*/  IMAD R153, R28, R0, R153 ;  /* 0x000000001c997224 */ /* 0x000fe400078e0299 */
[----:B---3--:R-:W-:Y:S02]  /*9ec0*/  IMAD R0, R3, R25, R14 ;  /* 0x0000001903007224 */ /* 0x008fe400078e020e */
[----:B------:R-:W-:Y:S02]  /*9ed0*/  @P0 IMAD R26, R15, R13, R24 ;  /* 0x0000000d0f1a0224 */ /* 0x000fe400078e0218 */
[----:B------:R-:W-:Y:S02]  /*9ee0*/  IMAD R4, R0, R20, R5 ;  /* 0x0000001400047224 */ /* 0x000fe400078e0205 */
[----:B------:R-:W-:-:S02]  /*9ef0*/  IMAD R153, R153, R27, R26 ;  /* 0x0000001b99997224 */ /* 0x000fc400078e021a */
[----:B------:R-:W-:-:S03]  /*9f00*/  IMAD.MOV.U32 R3, RZ, RZ, 0x1 ;  /* 0x00000001ff037424 */ /* 0x000fc600078e00ff */
[----:B------:R-:W-:Y:S02]  /*9f10*/  SEL R152, R4, R153, !P0 ;  /* 0x0000009904987207 */ /* 0x000fe40004000000 */
[----:B------:R-:W-:Y:S02]  /*9f20*/  PRMT R0, R3, 0x7610, R0 ;  /* 0x0000761003007816 */ /* 0x000fe40000000000 */
[----:B------:R-:W-:-:S07]  /*9f30*/  SEL R153, R153, R4, !P0 ;  /* 0x0000000499997207 */ /* 0x000fce0004000000 */
.L_x_283:
[----:B------:R-:W-:-:S13]  /*9f40*/  LOP3.LUT P0, RZ, R0, 0xff, RZ, 0xc0, !PT ;  /* 0x000000ff00ff7812 */ /* 0x000fda000780c0ff */
[----:B------:R-:W-:Y:S05]  /*9f50*/  @P0 BRA `(.L_x_286) ;  /* 0xffffff6c00f40947 */ /* 0x000fea000383ffff */
[----:B------:R-:W-:Y:S05]  /*9f60*/  EXIT ;  /* 0x000000000000794d */ /* 0x000fea0003800000 */
.L_x_3:
[----:B0-----:R-:W-:Y:S01]  /*9f70*/  ULDC.64 UR4, c[0x0][0x650] ;  /* 0x0001940000047ab9 */ /* 0x001fe20000000a00 */
        /* <DEDUP_REMOVED lines=25> */
.L_x_288:
[--C-:B------:R-:W-:Y:S01]  /*a110*/  SHF.R.U64 R12, R10, R14, R11.reuse ;  /* 0x0000000e0a0c7219 */ /* 0x100fe2000000120b */
[----:B------:R-:W0:Y:S01]  /*a120*/  LDC R22, c[0x0][0x618] ;  /* 0x00018600ff167b82 */ /* 0x000e220000000800 */
[----:B------:R-:W-:Y:S01]  /*a130*/  I2FP.F32.U32 R6, R4 ;  /* 0x0000000400067245 */ /* 0x000fe20000201000 */
[----:B------:R-:W-:Y:S01]  /*a140*/  ULDC UR4, c[0x0][0x150] ;  /* 0x0000540000047ab9 */ /* 0x000fe20000000800 */
[----:B------:R-:W-:Y:S02]  /*a150*/  SHF.R.U32.HI R5, RZ, R14, R11 ;  /* 0x0000000eff057219 */ /* 0x000fe4000001160b */
[----:B------:R-:W-:Y:S01]  /*a160*/  IADD3 R9, P0, RZ, -R12, RZ ;  /* 0x8000000cff097210 */ /* 0x000fe20007f1e0ff */
[----:B------:R-:W-:Y:S01]  /*a170*/  FMUL R11, R6, UR4 ;  /* 0x00000004060b7c20 */ /* 0x000fe20008400000 */
[----:B------:R-:W-:Y:S01]  /*a180*/  ULDC UR4, c[0x0][0x154] ;  /* 0x0000550000047ab9 */ /* 0x000fe20000000800 */
[----:B------:R-:W1:Y:S02]  /*a190*/  LDC.64 R24, c[0x0][0x640] ;  /* 0x00019000ff187b82 */ /* 0x000e640000000a00 */
[----:B------:R-:W-:-:S02]  /*a1a0*/  IMAD.X R5, RZ, RZ, ~R5, P0 ;  /* 0x000000ffff057224 */ /* 0x000fc400000e0e05 */
[----:B------:R-:W2:Y:S01]  /*a1b0*/  F2I.U32.TRUNC.NTZ R11, R11 ;  /* 0x0000000b000b7305 */ /* 0x000ea2000020f000 */
[----:B------:R-:W-:-:S03]  /*a1c0*/  IMAD.WIDE.U32 R6, R9, R20, R16 ;  /* 0x0000001409067225 */ /* 0x000fc600078e0010 */
[----:B------:R-:W3:Y:S01]  /*a1d0*/  LDC R13, c[0x0][0x144] ;  /* 0x00005100ff0d7b82 */ /* 0x000ee20000000800 */
[----:B------:R-:W-:-:S04]  /*a1e0*/  IMAD R8, R5, R20, RZ ;  /* 0x0000001405087224 */ /* 0x000fc800078e02ff */
[----:B------:R-:W-:Y:S02]  /*a1f0*/  IMAD R5, R9, R21, R8 ;  /* 0x0000001509057224 */ /* 0x000fe400078e0208 */
[----:B------:R-:W-:Y:S01]  /*a200*/  IMAD.MOV.U32 R8, RZ, RZ, -0x1 ;  /* 0xffffffffff087424 */ /* 0x000fe200078e00ff */
[----:B------:R-:W4:Y:S01]  /*a210*/  LDC R14, c[0x0][0x608] ;  /* 0x00018200ff0e7b82 */ /* 0x000f220000000800 */
[----:B------:R-:W-:Y:S01]  /*a220*/  IMAD.IADD R5, R7, 0x1, R5 ;  /* 0x0000000107057824 */ /* 0x000fe200078e0205 */
[----:B------:R-:W-:-:S04]  /*a230*/  I2FP.F32.U32 R7, R3 ;  /* 0x0000000300077245 */ /* 0x000fc80000201000 */
[-C--:B0-----:R-:W-:Y:S01]  /*a240*/  SHF.R.U64 R10, R6, R22.reuse, R5 ;  /* 0x00000016060a7219 */ /* 0x081fe20000001205 */
[----:B--2---:R-:W-:Y:S01]  /*a250*/  IMAD.MOV R6, RZ, RZ, -R11 ;  /* 0x000000ffff067224 */ /* 0x004fe200078e0a0b */
[----:B------:R-:W0:Y:S01]  /*a260*/  LDC R9, c[0x0][0x658] ;  /* 0x00019600ff097b82 */ /* 0x000e220000000800 */
[----:B-1----:R-:W-:Y:S01]  /*a270*/  ISETP.NE.U32.AND P0, PT, R24, RZ, PT ;  /* 0x000000ff1800720c */ /* 0x002fe20003f05070 */
[----:B------:R-:W-:Y:S01]  /*a280*/  FMUL R7, R7, UR4 ;  /* 0x0000000407077c20 */ /* 0x000fe20008400000 */
[----:B------:R-:W-:Y:S02]  /*a290*/  SHF.R.U32.HI R5, RZ, R22, R5 ;  /* 0x00000016ff057219 */ /* 0x000fe40000011605 */
[----:B------:R-:W-:-:S03]  /*a2a0*/  ISETP.NE.AND.EX P0, PT, R25, RZ, PT, P0 ;  /* 0x000000ff1900720c */ /* 0x000fc60003f05300 */
[----:B------:R-:W1:Y:S01]  /*a2b0*/  LDC R20, c[0x0][0x148] ;  /* 0x00005200ff147b82 */ /* 0x000e620000000800 */
[----:B---3--:R-:W-:Y:S02]  /*a2c0*/  IMAD R23, R13, R6, R4 ;  /* 0x000000060d177224 */ /* 0x008fe400078e0204 */
[----:B------:R-:W-:-:S05]  /*a2d0*/  IMAD.MOV.U32 R6, RZ, RZ, 0x1 ;  /* 0x00000001ff067424 */ /* 0x000fca00078e00ff */
[----:B------:R-:W2:Y:S01]  /*a2e0*/  LDC R21, c[0x0][0x600] ;  /* 0x00018000ff157b82 */ /* 0x000ea20000000800 */
[-CC-:B----4-:R-:W-:Y:S02]  /*a2f0*/  SHF.R.U64 R13, R10, R14.reuse, R5.reuse ;  /* 0x0000000e0a0d7219 */ /* 0x190fe40000001205 */
[----:B------:R-:W-:Y:S02]  /*a300*/  SHF.R.U32.HI R4, RZ, R14, R5 ;  /* 0x0000000eff047219 */ /* 0x000fe40000011605 */
[----:B------:R3:W4:Y:S03]  /*a310*/  F2I.U32.TRUNC.NTZ R14, R7 ;  /* 0x00000007000e7305 */ /* 0x000726000020f000 */
[----:B------:R-:W1:Y:S01]  /*a320*/  LDC R26, c[0x0][0x648] ;  /* 0x00019200ff1a7b82 */ /* 0x000e620000000800 */
[-C--:B0-----:R-:W-:Y:S02]  /*a330*/  SHF.R.U64 R15, R13, R9.reuse, R4 ;  /* 0x000000090d0f7219 */ /* 0x081fe40000001204 */
[----:B------:R-:W-:-:S02]  /*a340*/  SHF.L.U32 R8, R8, R9, RZ ;  /* 0x0000000908087219 */ /* 0x000fc400000006ff */
[-C--:B------:R-:W-:Y:S01]  /*a350*/  SHF.R.U32.HI R5, RZ, R9.reuse, R4 ;  /* 0x00000009ff057219 */ /* 0x080fe20000011604 */
[----:B------:R-:W-:Y:S01]  /*a360*/  IMAD.MOV.U32 R4, RZ, RZ, R15 ;  /* 0x000000ffff047224 */ /* 0x000fe200078e000f */
[----:B------:R-:W-:Y:S01]  /*a370*/  SHF.L.U32 R22, R6, R9, RZ ;  /* 0x0000000906167219 */ /* 0x000fe200000006ff */
[----:B------:R-:W0:Y:S01]  /*a380*/  LDC R27, c[0x0][0x638] ;  /* 0x00018e00ff1b7b82 */ /* 0x000e220000000800 */
[----:B------:R-:W-:-:S07]  /*a390*/  LOP3.LUT R28, RZ, R8, RZ, 0x33, !PT ;  /* 0x00000008ff1c7212 */ /* 0x000fce00078e33ff */
        /* <DEDUP_REMOVED lines=12> */
.L_x_289:
[----:B------:R-:W-:Y:S01]  /*a460*/  ISETP.NE.AND P0, PT, R2, 0x1, PT ;  /* 0x000000010200780c */ /* 0x000fe20003f05270 */
[----:B--2---:R-:W-:Y:S01]  /*a470*/  VIADD R7, R21, 0xffffffff ;  /* 0xffffffff15077836 */ /* 0x004fe20000000000 */
[----:B-1----:R-:W-:Y:S01]  /*a480*/  SHF.R.U64 R5, R4, R26, R5 ;  /* 0x0000001a04057219 */ /* 0x002fe20000001205 */
[----:B------:R-:W-:Y:S01]  /*a490*/  IMAD.MOV R14, RZ, RZ, -R14 ;  /* 0x000000ffff0e7224 */ /* 0x000fe200078e0a0e */
[----:B------:R-:W-:Y:S01]  /*a4a0*/  LOP3.LUT R4, R13, R28, RZ, 0xc0, !PT ;  /* 0x0000001c0d047212 */ /* 0x000fe200078ec0ff */
[----:B------:R-:W-:Y:S01]  /*a4b0*/  IMAD.MOV.U32 R8, RZ, RZ, R12 ;  /* 0x000000ffff087224 */ /* 0x000fe200078e000c */
[----:B------:R-:W-:Y:S01]  /*a4c0*/  LOP3.LUT R10, R10, R7, RZ, 0xc0, !PT ;  /* 0x000000070a0a7212 */ /* 0x000fe200078ec0ff */
[----:B------:R-:W-:Y:S02]  /*a4d0*/  IMAD.MOV R6, RZ, RZ, -R5 ;  /* 0x000000ffff067224 */ /* 0x000fe400078e0a05 */
[----:B------:R-:W-:-:S04]  /*a4e0*/  IMAD R4, R22, R5, R4 ;  /* 0x0000000516047224 */ /* 0x000fc800078e0204 */
[----:B------:R-:W-:Y:S02]  /*a4f0*/  @P0 IMAD R23, R20, R14, R3 ;  /* 0x0000000e14170224 */ /* 0x000fe400078e0203 */
[----:B0-----:R-:W-:Y:S02]  /*a500*/  IMAD R3, R6, R27, R15 ;  /* 0x0000001b06037224 */ /* 0x001fe400078e020f */
[----:B------:R-:W-:Y:S02]  /*a510*/  IMAD R7, R4, R29, R23 ;  /* 0x0000001d04077224 */ /* 0x000fe400078e0217 */
[----:B------:R-:W-:Y:S02]  /*a520*/  IMAD R4, R3, R21, R10 ;  /* 0x0000001503047224 */ /* 0x000fe400078e020a */
[----:B------:R-:W-:-:S03]  /*a530*/  IMAD.MOV.U32 R6, RZ, RZ, 0x1 ;  /* 0x00000001ff067424 */ /* 0x000fc600078e00ff */
[----:B------:R-:W-:Y:S02]  /*a540*/  SEL R9, R4, R7, !P0 ;  /* 0x0000000704097207 */ /* 0x000fe40004000000 */
[----:B------:R-:W-:-:S07]  /*a550*/  SEL R7, R7, R4, !P0 ;  /* 0x0000000407077207 */ /* 0x000fce0004000000 */
.L_x_287:
[----:B------:R-:W-:-:S08]  /*a560*/  NOP ;  /* 0x0000000000007918 */ /* 0x000fd00000000000 */
[----:B------:R-:W0:-:S00]  /*a570*/  USETMAXREG.DEALLOC.CTAPOOL 0x28 ;  /* 0x00000028000079c8 */ /* 0x000e0000080e0500 */
[----:B0-----:R-:W-:-:S13]  /*a580*/  ISETP.NE.AND P0, PT, R0, RZ, PT ;  /* 0x000000ff0000720c */ /* 0x001fda0003f05270 */
[----:B------:R-:W-:Y:S05]  /*a590*/  @P0 EXIT ;  /* 0x000000000000094d */ /* 0x000fea0003800000 */
[----:B------:R-:W-:Y:S01]  /*a5a0*/  LOP3.LUT P0, RZ, R6, 0xff, RZ, 0xc0, !PT ;  /* 0x000000ff06ff7812 */ /* 0x000fe2000780c0ff */
[----:B------:R-:W-:Y:S02]  /*a5b0*/  IMAD.MOV.U32 R3, RZ, RZ, 0x1 ;  /* 0x00000001ff037424 */ /* 0x000fe400078e00ff */
[----:B------:R-:W-:-:S10]  /*a5c0*/  IMAD.MOV.U32 R0, RZ, RZ, RZ ;  /* 0x000000ffff007224 */ /* 0x000fd400078e00ff */
[----:B------:R-:W-:Y:S05]  /*a5d0*/  @!P0 BRA `(.L_x_290) ;  /* 0x0000000c00348947 */ /* 0x000fea0003800000 */
[----:B------:R-:W0:Y:S01]  /*a5e0*/  LDC R0, c[0x0][0x28c] ;  /* 0x0000a300ff007b82 */ /* 0x000e220000000800 */
[----:B------:R-:W-:Y:S01]  /*a5f0*/  ULDC UR5, c[0x0][0x600] ;  /* 0x0001800000057ab9 */ /* 0x000fe20000000800 */
[----:B------:R-:W-:Y:S01]  /*a600*/  ULDC UR4, c[0x0][0xc] ;  /* 0x0000030000047ab9 */ /* 0x000fe20000000800 */
[----:B------:R-:W-:Y:S01]  /*a610*/  UIADD3 UR16, UR5, -0x1, URZ ;  /* 0xffffffff05107890 */ /* 0x000fe2000fffe03f */
[C---:B------:R-:W-:Y:S01]  /*a620*/  LOP3.LUT P2, RZ, R18.reuse, 0x7f, RZ, 0xc0, !PT ;  /* 0x0000007f12ff7812 */ /* 0x040fe2000784c0ff */
[----:B------:R-:W-:Y:S01]  /*a630*/  ULDC UR6, c[0x0][0x658] ;  /* 0x0001960000067ab9 */ /* 0x000fe20000000800 */
[----:B------:R-:W-:Y:S01]  /*a640*/  ULDC UR5, c[0x0][0x10] ;  /* 0x0000040000057ab9 */ /* 0x000fe20000000800 */
[----:B------:R-:W-:Y:S01]  /*a650*/  UMOV UR7, 0xffffffff ;  /* 0xffffffff00077882 */ /* 0x000fe20000000000 */
[----:B------:R-:W-:Y:S01]  /*a660*/  UMOV UR8, 0x1 ;  /* 0x0000000100087882 */ /* 0x000fe20000000000 */
[----:B------:R-:W-:Y:S01]  /*a670*/  UIMAD.WIDE.U32 UR4, UR4, UR5, URZ ;  /* 0x00000005040472a5 */ /* 0x000fe2000f8e003f */
[----:B------:R-:W-:Y:S01]  /*a680*/  LOP3.LUT P0, RZ, R18, 0x1f, RZ, 0xc0, !PT ;  /* 0x0000001f12ff7812 */ /* 0x000fe2000780c0ff */
[----:B------:R-:W-:Y:S01]  /*a690*/  USHF.L.U32 UR7, UR7, UR6, URZ ;  /* 0x0000000607077299 */ /* 0x000fe2000800063f */
[----:B------:R-:W-:Y:S01]  /*a6a0*/  BSSY B0, `(.L_x_290) ;  /* 0x00000c0000007945 */ /* 0x000fe20003800000 */
[----:B------:R-:W-:Y:S01]  /*a6b0*/  USHF.L.U32 UR18, UR8, UR6, URZ ;  /* 0x0000000608127299 */ /* 0x000fe2000800063f */
[----:B------:R-:W-:Y:S01]  /*a6c0*/  IMAD.MOV.U32 R11, RZ, RZ, 0x1 ;  /* 0x00000001ff0b7424 */ /* 0x000fe200078e00ff */
[----:B------:R-:W-:Y:S01]  /*a6d0*/  LOP3.LUT R18, R19, 0x2, RZ, 0xfc, !PT ;  /* 0x0000000213127812 */ /* 0x000fe200078efcff */
[----:B------:R-:W-:Y:S01]  /*a6e0*/  ULDC UR6, c[0x0][0x14] ;  /* 0x0000050000067ab9 */ /* 0x000fe20000000800 */
[----:B------:R-:W-:Y:S01]  /*a6f0*/  PLOP3.LUT P0, PT, P0, P2, PT, 0x8a, 0x0 ;  /* 0x000000000000781c */ /* 0x000fe20000705172 */
[----:B------:R-:W-:-:S02]  /*a700*/  UIMAD.WIDE.U32 UR20, UR4, UR6, URZ ;  /* 0x00000006041472a5 */ /* 0x000fc4000f8e003f */
[----:B------:R-:W-:Y:S02]  /*a710*/  UIMAD UR13, UR5, UR6, URZ ;  /* 0x00000006050d72a4 */ /* 0x000fe4000f8e023f */
[----:B------:R-:W-:Y:S01]  /*a720*/  ULOP3.LUT UR17, URZ, UR7, URZ, 0x33, !UPT ;  /* 0x000000073f117292 */ /* 0x000fe2000f8e333f */
[----:B0-----:R-:W-:Y:S01]  /*a730*/  VIADD R0, R0, 0x3f ;  /* 0x0000003f00007836 */ /* 0x001fe20000000000 */
[----:B------:R-:W-:Y:S01]  /*a740*/  UIADD3 UR13, UR21, UR13, URZ ;  /* 0x0000000d150d7290 */ /* 0x000fe2000fffe03f */
[----:B------:R-:W-:-:S03]  /*a750*/  ULDC.64 UR22, c[0x0][0x198] ;  /* 0x0000660000167ab9 */ /* 0x000fc60000000a00 */
[----:B------:R-:W-:-:S04]  /*a760*/  SHF.R.S32.HI R3, RZ, 0x1f, R0 ;  /* 0x0000001fff037819 */ /* 0x000fc80000011400 */
[----:B------:R-:W-:Y:S01]  /*a770*/  LEA.HI R3, R3, R0, RZ, 0x6 ;  /* 0x0000000003037211 */ /* 0x000fe200078f30ff */
[----:B------:R-:W-:-:S03]  /*a780*/  IMAD.MOV.U32 R0, RZ, RZ, RZ ;  /* 0x000000ffff007224 */ /* 0x000fc600078e00ff */
[----:B------:R-:W-:Y:S01]  /*a790*/  SHF.R.S32.HI R13, RZ, 0x6, R3 ;  /* 0x00000006ff0d7819 */ /* 0x000fe20000011403 */
[----:B------:R-:W-:-:S04]  /*a7a0*/  IMAD.MOV.U32 R3, RZ, RZ, 0x1 ;  /* 0x00000001ff037424 */ /* 0x000fc800078e00ff */
[----:B------:R-:W-:-:S07]  /*a7b0*/  VIADD R10, R13, 0x1 ;  /* 0x000000010d0a7836 */ /* 0x000fce0000000000 */
.L_x_302:
[----:B------:R-:W-:-:S03]  /*a7c0*/  UMOV UR4, 0xffffffff ;  /* 0xffffffff00047882 */ /* 0x000fc60000000000 */
[----:B------:R-:W-:Y:S05]  /*a7d0*/  BRA.DIV UR4, `(.L_x_291) ;  /* 0x0000000e04a07947 */ /* 0x000fea000b800000 */
[----:B------:R-:W-:-:S13]  /*a7e0*/  ELECT P6, URZ, PT ;  /* 0x00000000003f782f */ /* 0x000fda00038c0000 */
.L_x_313:
[----:B------:R-:W0:Y:S01]  /*a7f0*/  LDC R4, c[0x0][0x28c] ;  /* 0x0000a300ff047b82 */ /* 0x000e220000000800 */
[----:B------:R-:W-:Y:S01]  /*a800*/  BSSY B1, `(.L_x_292) ;  /* 0x0000037000017945 */ /* 0x000fe20003800000 */
[----:B0-----:R-:W-:-:S13]  /*a810*/  ISETP.LT.OR P6, PT, R4, 0x1, !P6 ;  /* 0x000000010400780c */ /* 0x001fda00077c1670 */
[----:B------:R-:W-:Y:S05]  /*a820*/  @P6 BRA `(.L_x_293) ;  /* 0x0000000000d06947 */ /* 0x000fea0003800000 */
[----:B------:R-:W-:Y:S02]  /*a830*/  IMAD.SHL.U32 R14, R9, 0x100, RZ ;  /* 0x00000100090e7824 */ /* 0x000fe400078e00ff */
[----:B------:R-:W-:Y:S02]  /*a840*/  IMAD.SHL.U32 R15, R7, 0x80, RZ ;  /* 0x00000080070f7824 */ /* 0x000fe400078e00ff */
[----:B------:R-:W-:Y:S02]  /*a850*/  IMAD.MOV.U32 R20, RZ, RZ, RZ ;  /* 0x000000ffff147224 */ /* 0x000fe400078e00ff */
[----:B------:R-:W-:Y:S02]  /*a860*/  IMAD.MOV.U32 R4, RZ, RZ, R10 ;  /* 0x000000ffff047224 */ /* 0x000fe400078e000a */
[----:B------:R-:W-:Y:S02]  /*a870*/  IMAD.MOV.U32 R5, RZ, RZ, R3 ;  /* 0x000000ffff057224 */ /* 0x000fe400078e0003 */
[----:B------:R-:W-:-:S07]  /*a880*/  IMAD.MOV.U32 R6, RZ, RZ, R0 ;  /* 0x000000ffff067224 */ /* 0x000fce00078e0000 */
.L_x_297:
[----:B------:R-:W0:Y:S01]  /*a890*/  S2R R12, SR_CgaCtaId ;  /* 0x00000000000c7919 */ /* 0x000e220000008800 */
[----:B------:R-:W-:Y:S01]  /*a8a0*/  MOV R7, 0x400 ;  /* 0x0000040000077802 */ /* 0x000fe20000000f00 */
[----:B------:R-:W1:Y:S03]  /*a8b0*/  @!P2 LDC R9, c[0x0][0x500] ;  /* 0x00014000ff09ab82 */ /* 0x000e660000000800 */
[----:B0-----:R-:W-:Y:S02]  /*a8c0*/  LEA R21, R12, R7, 0x18 ;  /* 0x000000070c157211 */ /* 0x001fe400078ec0ff */
[----:B------:R-:W-:-:S03]  /*a8d0*/  SHF.L.U32 R7, R5, 0x1f, RZ ;  /* 0x0000001f05077819 */ /* 0x000fc600000006ff */
[----:B------:R-:W-:-:S04]  /*a8e0*/  IMAD R12, R6, 0x8, R21 ;  /* 0x00000008060c7824 */ /* 0x000fc800078e0215 */
[----:B------:R-:W0:Y:S02]  /*a8f0*/  SYNCS.PHASECHK.TRANS64.TRYWAIT P1, [R12+URZ+0x20], R7 ;  /* 0x000020070c0075a7 */ /* 0x000e24000802017f */
[----:B01----:R-:W-:Y:S05]  /*a900*/  @!P1 BRA `(.L_x_294) ;  /* 0x0000000c00749947 */ /* 0x003fea0003800000 */
.L_x_314:
[----:B0-----:R-:W-:Y:S01]  /*a910*/  PRMT R7, R18, 0x9910, RZ ;  /* 0x0000991012077816 */ /* 0x001fe200000000ff */
[----:B------:R0:W-:Y:S03]  /*a920*/  @!P2 SYNCS.ARRIVE.TRANS64 RZ, [R12+URZ], R9 ;  /* 0x000000090cffa9a7 */ /* 0x0001e6000800003f */
[----:B------:R-:W-:-:S13]  /*a930*/  ISETP.NE.AND P1, PT, R7, 0x2, PT ;  /* 0x000000020700780c */ /* 0x000fda0003f25270 */
[----:B0-----:R-:W-:Y:S05]  /*a940*/  @P1 BRA `(.L_x_295) ;  /* 0x0000000000041947 */ /* 0x001fea0003800000 */
[----:B------:R-:W-:Y:S01]  /*a950*/  BPT.TRAP 0x1 ;  /* 0x000000040000795c */ /* 0x000fe20000300000 */
.L_x_295:
[----:B------:R-:W-:Y:S05]  /*a960*/  @P0 BRA `(.L_x_296) ;  /* 0x0000000000040947 */ /* 0x000fea0003800000 */
[----:B------:R-:W-:Y:S01]  /*a970*/  BPT.TRAP 0x1 ;  /* 0x000000040000795c */ /* 0x000fe20000300000 */
.L_x_296:
[--C-:B------:R-:W-:Y:S01]  /*a980*/  IMAD R7, R6, 0x4000, R21.reuse ;  /* 0x0000400006077824 */ /* 0x100fe200078e0215 */
[----:B------:R-:W-:Y:S01]  /*a990*/  R2UR UR9, R12 ;  /* 0x000000000c0972ca */ /* 0x000fe200000e0000 */
[----:B------:R-:W-:Y:S01]  /*a9a0*/  IMAD R21, R6, 0x8000, R21 ;  /* 0x0000800006157824 */ /* 0x000fe200078e0215 */
[----:B------:R-:W-:Y:S01]  /*a9b0*/  UIADD3 UR4, UP0, UR22, 0xf0, URZ ;  /* 0x000000f016047890 */ /* 0x000fe2000ff1e03f */
[----:B------:R-:W-:Y:S01]  /*a9c0*/  VIADD R4, R4, 0xffffffff ;  /* 0xffffffff04047836 */ /* 0x000fe20000000000 */
[----:B------:R-:W-:Y:S01]  /*a9d0*/  R2UR UR5, R7 ;  /* 0x00000000070572ca */ /* 0x000fe200000e0000 */
[----:B------:R-:W-:Y:S01]  /*a9e0*/  UIADD3 UR24, UP1, UR22, 0x1f0, URZ ;  /* 0x000001f016187890 */ /* 0x000fe2000ff3e03f */
[----:B------:R-:W-:Y:S01]  /*a9f0*/  R2UR UR8, R21 ;  /* 0x00000000150872ca */ /* 0x000fe200000e0000 */
[----:B------:R-:W-:Y:S01]  /*aa00*/  VIADD R6, R6, 0x1 ;  /* 0x0000000106067836 */ /* 0x000fe20000000000 */
[----:B------:R-:W-:Y:S01]  /*aa10*/  R2UR UR11, R15 ;  /* 0x000000000f0b72ca */ /* 0x000fe200000e0000 */
[----:B------:R-:W-:Y:S01]  /*aa20*/  UIADD3.X UR25, URZ, UR23, URZ, UP1, !UPT ;  /* 0x000000173f197290 */ /* 0x000fe20008ffe43f */
[----:B------:R-:W-:Y:S01]  /*aa30*/  R2UR UR10, R20 ;  /* 0x00000000140a72ca */ /* 0x000fe200000e0000 */
[----:B------:R-:W-:Y:S01]  /*aa40*/  UMOV UR6, 0x0 ;  /* 0x0000000000067882 */ /* 0x000fe20000000000 */
[----:B------:R-:W-:Y:S01]  /*aa50*/  R2UR UR12, R8 ;  /* 0x00000000080c72ca */ /* 0x000fe200000e0000 */
[----:B------:R-:W-:Y:S01]  /*aa60*/  UMOV UR7, 0x10000000 ;  /* 0x1000000000077882 */ /* 0x000fe20000000000 */
[----:B------:R-:W-:Y:S01]  /*aa70*/  R2UR UR19, R14 ;  /* 0x000000000e1372ca */ /* 0x000fe200000e0000 */
[----:B------:R-:W-:Y:S01]  /*aa80*/  VIADD R20, R20, 0x40 ;  /* 0x0000004014147836 */ /* 0x000fe20000000000 */
[----:B------:R-:W-:Y:S01]  /*aa90*/  ISETP.GT.AND P3, PT, R4, 0x1, PT ;  /* 0x000000010400780c */ /* 0x000fe20003f64270 */
[----:B------:R-:W-:Y:S01]  /*aaa0*/  UIADD3 UR14, UR5, 0x100, URZ ;  /* 0x00000100050e7890 */ /* 0x000fe2000fffe03f */
[----:B------:R-:W-:Y:S01]  /*aab0*/  ISETP.NE.AND P1, PT, R6, 0x4, PT ;  /* 0x000000040600780c */ /* 0x000fe20003f25270 */
[----:B------:R-:W-:-:S02]  /*aac0*/  UIADD3.X UR5, URZ, UR23, URZ, UP0, !UPT ;  /* 0x000000173f057290 */ /* 0x000fc400087fe43f */
[----:B------:R-:W-:Y:S01]  /*aad0*/  UIADD3 UR15, UR8, 0x10100, URZ ;  /* 0x00010100080f7890 */ /* 0x000fe2000fffe03f */
[----:B------:R-:W-:Y:S02]  /*aae0*/  SEL R12, RZ, 0x1, P1 ;  /* 0x00000001ff0c7807 */ /* 0x000fe40000800000 */
[----:B------:R-:W-:Y:S01]  /*aaf0*/  UMOV UR8, UR14 ;  /* 0x0000000e00087c82 */ /* 0x000fe20008000000 */
[----:B------:R-:W-:Y:S02]  /*ab00*/  SEL R6, R6, RZ, P1 ;  /* 0x000000ff06067207 */ /* 0x000fe40000800000 */
[----:B------:R-:W-:Y:S01]  /*ab10*/  LOP3.LUT R5, R5, R12, RZ, 0x3c, !PT ;  /* 0x0000000c05057212 */ /* 0x000fe200078e3cff */
[----:B------:R0:W-:Y:S02]  /*ab20*/  UTMALDG.3D [UR8], [UR4], desc[UR6] ;  /* 0x00000608040075b4 */ /* 0x0001e40008011000 */
[----:B0-----:R-:W-:Y:S01]  /*ab30*/  UMOV UR8, UR15 ;  /* 0x0000000f00087c82 */ /* 0x001fe20008000000 */
[----:B------:R-:W-:-:S02]  /*ab40*/  UMOV UR11, UR19 ;  /* 0x00000013000b7c82 */ /* 0x000fc40008000000 */
[----:B------:R0:W-:Y:S02]  /*ab50*/  UTMALDG.3D [UR8], [UR24], desc[UR6] ;  /* 0x00000608180075b4 */ /* 0x0001e40008011000 */
[----:B0-----:R-:W-:Y:S05]  /*ab60*/  @P3 BRA `(.L_x_297) ;  /* 0xfffffffc00483947 */ /* 0x001fea000383ffff */
.L_x_293:
[----:B------:R-:W-:Y:S05]  /*ab70*/  BSYNC B1 ;  /* 0x0000000000017941 */ /* 0x000fea0003800000 */
.L_x_292:
[----:B------:R-:W-:Y:S01]  /*ab80*/  LOP3.LUT P3, RZ, R11, 0xff, RZ, 0xc0, !PT ;  /* 0x000000ff0bff7812 */ /* 0x000fe2000786c0ff */
[----:B------:R-:W-:Y:S01]  /*ab90*/  IMAD.IADD R0, R13, 0x1, R0 ;  /* 0x000000010d007824 */ /* 0x000fe200078e0200 */
[----:B------:R-:W-:Y:S01]  /*aba0*/  IADD3 R16, P4, R16, UR20, RZ ;  /* 0x0000001410107c10 */ /* 0x000fe2000ff9e0ff */
[----:B------:R-:W-:Y:S01]  /*abb0*/  ULDC.64 UR4, c[0x0][0x650] ;  /* 0x0001940000047ab9 */ /* 0x000fe20000000a00 */
[----:B------:R-:W-:Y:S01]  /*abc0*/  BSSY B1, `(.L_x_298) ;  /* 0x000006b000017945 */ /* 0x000fe20003800000 */
[----:B------:R-:W-:Y:S01]  /*abd0*/  IMAD.MOV.U32 R7, RZ, RZ, -0x1 ;  /* 0xffffffffff077424 */ /* 0x000fe200078e00ff */
[----:B------:R-:W-:Y:S01]  /*abe0*/  SHF.R.U32.HI R4, RZ, 0x2, R0 ;  /* 0x00000002ff047819 */ /* 0x000fe20000011600 */
[----:B------:R-:W-:Y:S01]  /*abf0*/  IMAD.MOV.U32 R9, RZ, RZ, -0x1 ;  /* 0xffffffffff097424 */ /* 0x000fe200078e00ff */
[----:B------:R-:W-:Y:S01]  /*ac00*/  ISETP.GT.U32.AND P1, PT, R0, 0x3, PT ;  /* 0x000000030000780c */ /* 0x000fe20003f24070 */
[----:B------:R-:W-:Y:S01]  /*ac10*/  IMAD.MOV.U32 R8, RZ, RZ, -0x1 ;  /* 0xffffffffff087424 */ /* 0x000fe200078e00ff */
[----:B------:R-:W-:-:S02]  /*ac20*/  LOP3.LUT R4, R4, 0x1, RZ, 0xc0, !PT ;  /* 0x0000000104047812 */ /* 0x000fc400078ec0ff */
[----:B------:R-:W-:Y:S01]  /*ac30*/  ISETP.LT.U32.AND P1, PT, R13, 0x4, P1 ;  /* 0x000000040d00780c */ /* 0x000fe20000f21070 */
[----:B------:R-:W0:Y:S01]  /*ac40*/  @P3 S2R R6, SR_CgaCtaId ;  /* 0x0000000000063919 */ /* 0x000e220000008800 */
[----:B------:R-:W-:Y:S02]  /*ac50*/  @P3 MOV R5, 0x400 ;  /* 0x0000040000053802 */ /* 0x000fe40000000f00 */
[----:B------:R-:W-:Y:S02]  /*ac60*/  IADD3.X R17, R17, UR13, RZ, P4, !PT ;  /* 0x0000000d11117c10 */ /* 0x000fe4000a7fe4ff */
[----:B------:R-:W-:Y:S02]  /*ac70*/  ISETP.GE.U32.AND P4, PT, R16, UR4, PT ;  /* 0x0000000410007c0c */ /* 0x000fe4000bf86070 */
[----:B------:R-:W-:Y:S02]  /*ac80*/  LOP3.LUT R0, R0, 0x3, RZ, 0xc0, !PT ;  /* 0x0000000300007812 */ /* 0x000fe400078ec0ff */
[----:B------:R-:W-:-:S02]  /*ac90*/  PRMT R11, RZ, 0x7610, R11 ;  /* 0x00007610ff0b7816 */ /* 0x000fc4000000000b */
[----:B0-----:R-:W-:-:S04]  /*aca0*/  @P3 LEA R5, R6, R5, 0x18 ;  /* 0x0000000506053211 */ /* 0x001fc800078ec0ff */
[----:B------:R0:W-:Y:S01]  /*acb0*/  @P3 SYNCS.ARRIVE.TRANS64.A1T0 RZ, [R5+URZ+0x58], RZ ;  /* 0x000058ff05ff39a7 */ /* 0x0001e2000810003f */
[----:B------:R-:W-:Y:S02]  /*acc0*/  ISETP.NE.U32.AND P3, PT, R4, 0x1, PT ;  /* 0x000000010400780c */ /* 0x000fe40003f65070 */
[----:B------:R-:W-:Y:S02]  /*acd0*/  SEL R4, RZ, 0x1, !P1 ;  /* 0x00000001ff047807 */ /* 0x000fe40004800000 */
[----:B------:R-:W-:Y:S02]  /*ace0*/  ISETP.GE.U32.AND.EX P1, PT, R17, UR5, PT, P4 ;  /* 0x0000000511007c0c */ /* 0x000fe4000bf26140 */
[----:B------:R-:W-:-:S04]  /*acf0*/  ISETP.GT.U32.AND P3, PT, R13, 0x3, !P3 ;  /* 0x000000030d00780c */ /* 0x000fc80005f64070 */
[----:B0-----:R-:W-:-:S04]  /*ad00*/  SEL R5, RZ, 0x1, !P3 ;  /* 0x00000001ff057807 */ /* 0x001fc80005800000 */
[--C-:B------:R-:W-:Y:S02]  /*ad10*/  LOP3.LUT R3, R5, R3, R4.reuse, 0x96, !PT ;  /* 0x0000000305037212 */ /* 0x100fe400078e9604 */
[----:B------:R-:W-:Y:S01]  /*ad20*/  PRMT R4, RZ, 0x7610, R4 ;  /* 0x00007610ff047816 */ /* 0x000fe20000000004 */
[----:B------:R-:W-:Y:S06]  /*ad30*/  @P1 BRA `(.L_x_299) ;  /* 0x00000004004c1947 */ /* 0x000fec0003800000 */
[----:B------:R-:W-:Y:S01]  /*ad40*/  ULDC.64 UR4, c[0x0][0x628] ;  /* 0x00018a0000047ab9 */ /* 0x000fe20000000a00 */
[----:B------:R-:W0:Y:S01]  /*ad50*/  S2R R14, SR_CTAID.X ;  /* 0x00000000000e7919 */ /* 0x000e220000002500 */
[----:B------:R-:W-:Y:S01]  /*ad60*/  ISETP.NE.U32.AND P1, PT, RZ, UR4, PT ;  /* 0x00000004ff007c0c */ /* 0x000fe2000bf25070 */
[----:B------:R-:W-:Y:S01]  /*ad70*/  ULDC UR7, c[0x0][0x630] ;  /* 0x00018c0000077ab9 */ /* 0x000fe20000000800 */
[----:B------:R-:W-:Y:S01]  /*ad80*/  IMAD.MOV.U32 R4, RZ, RZ, R16 ;  /* 0x000000ffff047224 */ /* 0x000fe200078e0010 */
[----:B------:R-:W1:Y:S01]  /*ad90*/  S2R R12, SR_CTAID.Y ;  /* 0x00000000000c7919 */ /* 0x000e620000002600 */
[----:B------:R-:W-:Y:S01]  /*ada0*/  ISETP.NE.AND.EX P1, PT, RZ, UR5, PT, P1 ;  /* 0x00000005ff007c0c */ /* 0x000fe2000bf25310 */
[----:B------:R-:W-:-:S12]  /*adb0*/  IMAD.MOV.U32 R5, RZ, RZ, R17 ;  /* 0x000000ffff057224 */ /* 0x000fd800078e0011 */
[----:B------:R-:W-:Y:S05]  /*adc0*/  @!P1 BRA `(.L_x_300) ;  /* 0x0000000000289947 */ /* 0x000fea0003800000 */
[----:B------:R-:W-:Y:S02]  /*add0*/  ULDC UR6, c[0x0][0x634] ;  /* 0x00018d0000067ab9 */ /* 0x000fe40000000800 */
[----:B------:R-:W-:-:S05]  /*ade0*/  IADD3 R9, P1, R16, UR6, RZ ;  /* 0x0000000610097c10 */ /* 0x000fca000ff3e0ff */
[----:B------:R-:W-:-:S04]  /*adf0*/  IMAD.X R15, RZ, RZ, R17, P1 ;  /* 0x000000ffff0f7224 */ /* 0x000fc800008e0611 */
[----:B------:R-:W-:-:S04]  /*ae00*/  IMAD.WIDE.U32 R6, R15, UR4, RZ ;  /* 0x000000040f067c25 */ /* 0x000fc8000f8e00ff */
[----:B------:R-:W-:-:S04]  /*ae10*/  IMAD.WIDE.U32 R6, P1, R9, UR5, R6 ;  /* 0x0000000509067c25 */ /* 0x000fc8000f820006 */
[----:B------:R-:W-:-:S04]  /*ae20*/  IMAD.WIDE.U32 R8, R9, UR4, RZ ;  /* 0x0000000409087c25 */ /* 0x000fc8000f8e00ff */
[----:B------:R-:W-:Y:S01]  /*ae30*/  IMAD.X R5, RZ, RZ, RZ, P1 ;  /* 0x000000ffff057224 */ /* 0x000fe200008e06ff */
[----:B------:R-:W-:Y:S01]  /*ae40*/  IADD3 RZ, P1, R9, R6, RZ ;  /* 0x0000000609ff7210 */ /* 0x000fe20007f3e0ff */
[----:B------:R-:W-:-:S04]  /*ae50*/  IMAD.MOV.U32 R4, RZ, RZ, R7 ;  /* 0x000000ffff047224 */ /* 0x000fc800078e0007 */
[----:B------:R-:W-:-:S08]  /*ae60*/  IMAD.WIDE.U32.X R4, R15, UR5, R4, P1 ;  /* 0x000000050f047c25 */ /* 0x000fd000088e0404 */
.L_x_300:
[--C-:B------:R-:W-:Y:S01]  /*ae70*/  SHF.R.U64 R8, R4, UR7, R5.reuse ;  /* 0x0000000704087c19 */ /* 0x100fe20008001205 */
[----:B------:R-:W-:Y:S01]  /*ae80*/  ULDC.64 UR4, c[0x0][0x620] ;  /* 0x0001880000047ab9 */ /* 0x000fe20000000a00 */
[----:B------:R-:W-:Y:S01]  /*ae90*/  SHF.R.U32.HI R4, RZ, UR7, R5 ;  /* 0x00000007ff047c19 */ /* 0x000fe20008011605 */
[----:B------:R-:W2:Y:S01]  /*aea0*/  LDC R25, c[0x0][0x144] ;  /* 0x00005100ff197b82 */ /* 0x000ea20000000800 */
[----:B------:R-:W-:Y:S01]  /*aeb0*/  IADD3 R7, P1, RZ, -R8, RZ ;  /* 0x80000008ff077210 */ /* 0x000fe20007f3e0ff */
[----:B------:R-:W-:Y:S01]  /*aec0*/  ULDC.64 UR8, c[0x0][0x640] ;  /* 0x0001900000087ab9 */ /* 0x000fe20000000a00 */
[----:B0-----:R-:W-:Y:S01]  /*aed0*/  I2FP.F32.U32 R9, R14 ;  /* 0x0000000e00097245 */ /* 0x001fe20000201000 */
[----:B------:R-:W-:Y:S02]  /*aee0*/  ULDC UR6, c[0x0][0x608] ;  /* 0x0001820000067ab9 */ /* 0x000fe40000000800 */
[----:B------:R-:W-:Y:S01]  /*aef0*/  IMAD.X R4, RZ, RZ, ~R4, P1 ;  /* 0x000000ffff047224 */ /* 0x000fe200008e0e04 */
[----:B------:R-:W-:Y:S01]  /*af00*/  ISETP.NE.U32.AND P1, PT, RZ, UR8, PT ;  /* 0x00000008ff007c0c */ /* 0x000fe2000bf25070 */
[----:B------:R-:W0:Y:S02]  /*af10*/  LDC R21, c[0x0][0x148] ;  /* 0x00005200ff157b82 */ /* 0x000e240000000800 */
[----:B------:R-:W-:Y:S01]  /*af20*/  IMAD R6, R4, UR4, RZ ;  /* 0x0000000404067c24 */ /* 0x000fe2000f8e02ff */
[----:B------:R-:W-:Y:S01]  /*af30*/  ISETP.NE.AND.EX P1, PT, RZ, UR9, PT, P1 ;  /* 0x00000009ff007c0c */ /* 0x000fe2000bf25310 */
[----:B------:R-:W-:Y:S01]  /*af40*/  IMAD.WIDE.U32 R4, R7, UR4, R16 ;  /* 0x0000000407047c25 */ /* 0x000fe2000f8e0010 */
[----:B------:R-:W-:-:S03]  /*af50*/  ULDC UR4, c[0x0][0x150] ;  /* 0x0000540000047ab9 */ /* 0x000fc60000000800 */
[----:B------:R-:W-:Y:S02]  /*af60*/  IMAD R7, R7, UR5, R6 ;  /* 0x0000000507077c24 */ /* 0x000fe4000f8e0206 */
[----:B------:R-:W-:Y:S01]  /*af70*/  FMUL R6, R9, UR4 ;  /* 0x0000000409067c20 */ /* 0x000fe20008400000 */
[----:B------:R-:W-:Y:S01]  /*af80*/  ULDC UR4, c[0x0][0x618] ;  /* 0x0001860000047ab9 */ /* 0x000fe20000000800 */
[----:B------:R-:W-:Y:S01]  /*af90*/  ULDC UR5, c[0x0][0x154] ;  /* 0x0000550000057ab9 */ /* 0x000fe20000000800 */
[----:B------:R-:W-:-:S03]  /*afa0*/  IMAD.IADD R5, R5, 0x1, R7 ;  /* 0x0000000105057824 */ /* 0x000fc600078e0207 */
[----:B------:R-:W3:Y:S02]  /*afb0*/  F2I.U32.TRUNC.NTZ R6, R6 ;  /* 0x0000000600067305 */ /* 0x000ee4000020f000 */
[----:B------:R-:W-:Y:S02]  /*afc0*/  SHF.R.U64 R9, R4, UR4, R5 ;  /* 0x0000000404097c19 */ /* 0x000fe40008001205 */
[----:B-1----:R-:W-:-:S05]  /*afd0*/  I2FP.F32.U32 R4, R12 ;  /* 0x0000000c00047245 */ /* 0x002fca0000201000 */
[----:B------:R-:W-:Y:S01]  /*afe0*/  FMUL R22, R4, UR5 ;  /* 0x0000000504167c20 */ /* 0x000fe20008400000 */
[----:B------:R-:W-:Y:S01]  /*aff0*/  SHF.R.U32.HI R4, RZ, UR4, R5 ;  /* 0x00000004ff047c19 */ /* 0x000fe20008011605 */
[----:B------:R-:W-:-:S03]  /*b000*/  ULDC UR4, c[0x0][0x658] ;  /* 0x0001960000047ab9 */ /* 0x000fc60000000800 */
[--C-:B------:R-:W-:Y:S01]  /*b010*/  SHF.R.U64 R20, R9, UR6, R4.reuse ;  /* 0x0000000609147c19 */ /* 0x100fe20008001204 */
[----:B------:R-:W1:Y:S01]  /*b020*/  F2I.U32.TRUNC.NTZ R22, R22 ;  /* 0x0000001600167305 */ /* 0x000e62000020f000 */
[----:B------:R-:W-:Y:S01]  /*b030*/  SHF.R.U32.HI R5, RZ, UR6, R4 ;  /* 0x00000006ff057c19 */ /* 0x000fe20008011604 */
[----:B---3--:R-:W-:-:S03]  /*b040*/  IMAD.MOV R6, RZ, RZ, -R6 ;  /* 0x000000ffff067224 */ /* 0x008fc600078e0a06 */
[--C-:B------:R-:W-:Y:S01]  /*b050*/  SHF.R.U64 R15, R20, UR4, R5.reuse ;  /* 0x00000004140f7c19 */ /* 0x100fe20008001205 */
[----:B--2---:R-:W-:Y:S01]  /*b060*/  IMAD R14, R25, R6, R14 ;  /* 0x00000006190e7224 */ /* 0x004fe200078e020e */
[----:B------:R-:W-:-:S03]  /*b070*/  SHF.R.U32.HI R23, RZ, UR4, R5 ;  /* 0x00000004ff177c19 */ /* 0x000fc60008011605 */
[----:B------:R-:W-:Y:S02]  /*b080*/  IMAD.MOV.U32 R4, RZ, RZ, R15 ;  /* 0x000000ffff047224 */ /* 0x000fe400078e000f */
[----:B------:R-:W-:Y:S01]  /*b090*/  IMAD.MOV.U32 R5, RZ, RZ, R23 ;  /* 0x000000ffff057224 */ /* 0x000fe200078e0017 */
[----:B-1----:R-:W-:Y:S06]  /*b0a0*/  @!P1 BRA `(.L_x_301) ;  /* 0x0000000000289947 */ /* 0x002fec0003800000 */
[----:B------:R-:W-:Y:S02]  /*b0b0*/  ULDC UR4, c[0x0][0x64c] ;  /* 0x0001930000047ab9 */ /* 0x000fe40000000800 */
[----:B------:R-:W-:-:S05]  /*b0c0*/  IADD3 R5, P1, R15, UR4, RZ ;  /* 0x000000040f057c10 */ /* 0x000fca000ff3e0ff */
[----:B------:R-:W-:-:S04]  /*b0d0*/  IMAD.X R23, RZ, RZ, R23, P1 ;  /* 0x000000ffff177224 */ /* 0x000fc800008e0617 */
[----:B------:R-:W-:-:S04]  /*b0e0*/  IMAD.WIDE.U32 R6, R23, UR8, RZ ;  /* 0x0000000817067c25 */ /* 0x000fc8000f8e00ff */
[----:B------:R-:W-:-:S04]  /*b0f0*/  IMAD.WIDE.U32 R6, P1, R5, UR9, R6 ;  /* 0x0000000905067c25 */ /* 0x000fc8000f820006 */
[----:B------:R-:W-:-:S04]  /*b100*/  IMAD.WIDE.U32 R4, R5, UR8, RZ ;  /* 0x0000000805047c25 */ /* 0x000fc8000f8e00ff */
[----:B------:R-:W-:Y:S01]  /*b110*/  IMAD.MOV.U32 R4, RZ, RZ, R7 ;  /* 0x000000ffff047224 */ /* 0x000fe200078e0007 */
[----:B------:R-:W-:Y:S01]  /*b120*/  IADD3 RZ, P3, R5, R6, RZ ;  /* 0x0000000605ff7210 */ /* 0x000fe20007f7e0ff */
[----:B------:R-:W-:-:S04]  /*b130*/  IMAD.X R5, RZ, RZ, RZ, P1 ;  /* 0x000000ffff057224 */ /* 0x000fc800008e06ff */
[----:B------:R-:W-:-:S08]  /*b140*/  IMAD.WIDE.U32.X R4, R23, UR9, R4, P3 ;  /* 0x0000000917047c25 */ /* 0x000fd000098e0404 */
.L_x_301:
[----:B------:R-:W-:Y:S01]  /*b150*/  ISETP.NE.AND P1, PT, R2, 0x1, PT ;  /* 0x000000010200780c */ /* 0x000fe20003f25270 */
[----:B------:R-:W-:Y:S01]  /*b160*/  ULDC UR4, c[0x0][0x648] ;  /* 0x0001920000047ab9 */ /* 0x000fe20000000800 */
[----:B------:R-:W-:Y:S01]  /*b170*/  LOP3.LUT R20, R20, UR17, RZ, 0xc0, !PT ;  /* 0x0000001114147c12 */ /* 0x000fe2000f8ec0ff */
[----:B------:R-:W-:Y:S01]  /*b180*/  IMAD.MOV R22, RZ, RZ, -R22 ;  /* 0x000000ffff167224 */ /* 0x000fe200078e0a16 */
[----:B------:R-:W-:Y:S01]  /*b190*/  SHF.R.U64 R5, R4, UR4, R5 ;  /* 0x0000000404057c19 */ /* 0x000fe20008001205 */
[----:B------:R-:W-:Y:S01]  /*b1a0*/  ULDC UR4, c[0x0][0x638] ;  /* 0x00018e0000047ab9 */ /* 0x000fe20000000800 */
[----:B------:R-:W-:Y:S01]  /*b1b0*/  LOP3.LUT R6, R9, UR16, RZ, 0xc0, !PT ;  /* 0x0000001009067c12 */ /* 0x000fe2000f8ec0ff */
[----:B------:R-:W-:Y:S02]  /*b1c0*/  ULDC UR5, c[0x0][0x610] ;  /* 0x0001840000057ab9 */ /* 0x000fe40000000800 */
[----:B------:R-:W-:Y:S02]  /*b1d0*/  IMAD.MOV R4, RZ, RZ, -R5 ;  /* 0x000000ffff047224 */ /* 0x000fe400078e0a05 */
[----:B------:R-:W-:-:S02]  /*b1e0*/  IMAD R5, R5, UR18, R20 ;  /* 0x0000001205057c24 */ /* 0x000fc4000f8e0214 */
[----:B0-----:R-:W-:Y:S02]  /*b1f0*/  @P1 IMAD R14, R21, R22, R12 ;  /* 0x00000016150e1224 */ /* 0x001fe400078e020c */
[----:B------:R-:W-:Y:S01]  /*b200*/  IMAD R15, R4, UR4, R15 ;  /* 0x00000004040f7c24 */ /* 0x000fe2000f8e020f */
[----:B------:R-:W-:Y:S01]  /*b210*/  ULDC UR4, c[0x0][0x600] ;  /* 0x0001800000047ab9 */ /* 0x000fe20000000800 */
[----:B------:R-:W-:Y:S02]  /*b220*/  IMAD R14, R5, UR5, R14 ;  /* 0x00000005050e7c24 */ /* 0x000fe4000f8e020e */
[----:B------:R-:W-:Y:S02]  /*b230*/  IMAD R15, R15, UR4, R6 ;  /* 0x000000040f0f7c24 */ /* 0x000fe4000f8e0206 */
[----:B------:R-:W-:-:S03]  /*b240*/  IMAD.MOV.U32 R4, RZ, RZ, 0x1 ;  /* 0x00000001ff047424 */ /* 0x000fc600078e00ff */
[----:B------:R-:W-:Y:S02]  /*b250*/  SEL R9, R15, R14, !P1 ;  /* 0x0000000e0f097207 */ /* 0x000fe40004800000 */
[----:B------:R-:W-:-:S07]  /*b260*/  SEL R7, R14, R15, !P1 ;  /* 0x0000000f0e077207 */ /* 0x000fce0004800000 */
.L_x_299:
[----:B------:R-:W-:Y:S05]  /*b270*/  BSYNC B1 ;  /* 0x0000000000017941 */ /* 0x000fea0003800000 */
.L_x_298:
[----:B------:R-:W-:-:S13]  /*b280*/  LOP3.LUT P1, RZ, R4, 0xff, RZ, 0xc0, !PT ;  /* 0x000000ff04ff7812 */ /* 0x000fda000782c0ff */
[----:B------:R-:W-:Y:S05]  /*b290*/  @P1 BRA `(.L_x_302) ;  /* 0xfffffff400481947 */ /* 0x000fea000383ffff */
[----:B------:R-:W-:Y:S05]  /*b2a0*/  BSYNC B0 ;  /* 0x0000000000007941 */ /* 0x000fea0003800000 */
.L_x_290:
[----:B------:R-:W-:-:S03]  /*b2b0*/  UMOV UR4, 0xffffffff ;  /* 0xffffffff00047882 */ /* 0x000fc60000000000 */
[----:B------:R-:W-:Y:S05]  /*b2c0*/  BRA.DIV UR4, `(.L_x_303) ;  /* 0x0000000604187947 */ /* 0x000fea000b800000 */
[----:B------:R-:W-:-:S13]  /*b2d0*/  ELECT P6, URZ, PT ;  /* 0x00000000003f782f */ /* 0x000fda00038c0000 */
.L_x_317:
[----:B------:R-:W-:Y:S04]  /*b2e0*/  BSSY B0, `(.L_x_304) ;  /* 0x000002b000007945 */ /* 0x000fe80003800000 */
[----:B------:R-:W-:Y:S05]  /*b2f0*/  @!P6 BRA `(.L_x_305) ;  /* 0x0000000000a4e947 */ /* 0x000fea0003800000 */
[----:B------:R-:W-:-:S04]  /*b300*/  LOP3.LUT R19, R19, 0x2, RZ, 0xfc, !PT ;  /* 0x0000000213137812 */ /* 0x000fc800078efcff */
[----:B------:R-:W-:-:S13]  /*b310*/  ISETP.NE.AND P0, PT, R19, 0x3, PT ;  /* 0x000000031300780c */ /* 0x000fda0003f05270 */
[----:B------:R-:W-:Y:S05]  /*b320*/  @!P0 BRA `(.L_x_306) ;  /* 0x0000000000048947 */ /* 0x000fea0003800000 */
[----:B------:R-:W-:Y:S01]  /*b330*/  BPT.TRAP 0x1 ;  /* 0x000000040000795c */ /* 0x000fe20000300000 */
.L_x_306:
[----:B------:R-:W0:Y:S01]  /*b340*/  S2R R5, SR_CgaCtaId ;  /* 0x0000000000057919 */ /* 0x000e220000008800 */
[----:B------:R-:W-:Y:S02]  /*b350*/  MOV R2, 0x400 ;  /* 0x0000040000027802 */ /* 0x000fe40000000f00 */
[----:B------:R-:W-:Y:S02]  /*b360*/  SHF.L.U32 R4, R3, 0x1f, RZ ;  /* 0x0000001f03047819 */ /* 0x000fe400000006ff */
[----:B0-----:R-:W-:-:S05]  /*b370*/  LEA R5, R5, R2, 0x18 ;  /* 0x0000000205057211 */ /* 0x001fca00078ec0ff */
[----:B------:R-:W-:-:S04]  /*b380*/  VIADD R5, R5, 0x20 ;  /* 0x0000002005057836 */ /* 0x000fc80000000000 */
[C---:B------:R-:W-:Y:S02]  /*b390*/  IMAD R7, R0.reuse, 0x8, R5 ;  /* 0x0000000800077824 */ /* 0x040fe400078e0205 */
[----:B------:R-:W-:Y:S02]  /*b3a0*/  VIADD R0, R0, 0x1 ;  /* 0x0000000100007836 */ /* 0x000fe40000000000 */
[----:B------:R-:W0:Y:S03]  /*b3b0*/  SYNCS.PHASECHK.TRANS64.TRYWAIT P0, [R7+URZ], R4 ;  /* 0x00000004070075a7 */ /* 0x000e26000800017f */
[----:B------:R-:W-:-:S04]  /*b3c0*/  ISETP.NE.AND P1, PT, R0, 0x4, PT ;  /* 0x000000040000780c */ /* 0x000fc80003f25270 */
[----:B------:R-:W-:Y:S02]  /*b3d0*/  SEL R2, RZ, 0x1, P1 ;  /* 0x00000001ff027807 */ /* 0x000fe40000800000 */
[----:B------:R-:W-:Y:S02]  /*b3e0*/  SEL R0, R0, RZ, P1 ;  /* 0x000000ff00007207 */ /* 0x000fe40000800000 */
[----:B------:R-:W-:-:S03]  /*b3f0*/  LOP3.LUT R9, R3, R2, RZ, 0x3c, !PT ;  /* 0x0000000203097212 */ /* 0x000fc600078e3cff */
[----:B------:R-:W-:Y:S01]  /*b400*/  IMAD R6, R0, 0x8, R5 ;  /* 0x0000000800067824 */ /* 0x000fe200078e0205 */
[----:B------:R-:W-:Y:S01]  /*b410*/  SHF.L.U32 R3, R9, 0x1f, RZ ;  /* 0x0000001f09037819 */ /* 0x000fe200000006ff */
[----:B0-----:R-:W-:Y:S06]  /*b420*/  @!P0 BRA `(.L_x_307) ;  /* 0x0000000000e08947 */ /* 0x001fec0003800000 */
.L_x_318:
[----:B------:R-:W1:Y:S01]  /*b430*/  SYNCS.PHASECHK.TRANS64.TRYWAIT P0, [R6+URZ], R3 ;  /* 0x00000003060075a7 */ /* 0x000e62000800017f */
[----:B------:R-:W-:-:S05]  /*b440*/  VIADD R0, R0, 0x1 ;  /* 0x0000000100007836 */ /* 0x000fca0000000000 */
[----:B------:R-:W-:-:S04]  /*b450*/  ISETP.NE.AND P1, PT, R0, 0x4, PT ;  /* 0x000000040000780c */ /* 0x000fc80003f25270 */
[----:B------:R-:W-:Y:S02]  /*b460*/  SEL R2, RZ, 0x1, P1 ;  /* 0x00000001ff027807 */ /* 0x000fe40000800000 */
[----:B------:R-:W-:Y:S02]  /*b470*/  SEL R0, R0, RZ, P1 ;  /* 0x000000ff00007207 */ /* 0x000fe40000800000 */
[----:B------:R-:W-:-:S03]  /*b480*/  LOP3.LUT R9, R9, R2, RZ, 0x3c, !PT ;  /* 0x0000000209097212 */ /* 0x000fc600078e3cff */
[----:B0-----:R-:W-:Y:S01]  /*b490*/  IMAD R7, R0, 0x8, R5 ;  /* 0x0000000800077824 */ /* 0x001fe200078e0205 */
[----:B------:R-:W-:Y:S01]  /*b4a0*/  SHF.L.U32 R4, R9, 0x1f, RZ ;  /* 0x0000001f09047819 */ /* 0x000fe200000006ff */
[----:B-1----:R-:W-:Y:S06]  /*b4b0*/  @!P0 BRA `(.L_x_308) ;  /* 0x0000000000d08947 */ /* 0x002fec0003800000 */
.L_x_319:
[----:B------:R-:W1:Y:S01]  /*b4c0*/  SYNCS.PHASECHK.TRANS64.TRYWAIT P0, [R7+URZ], R4 ;  /* 0x00000004070075a7 */ /* 0x000e62000800017f */
[----:B------:R-:W-:-:S05]  /*b4d0*/  VIADD R0, R0, 0x1 ;  /* 0x0000000100007836 */ /* 0x000fca0000000000 */
[----:B------:R-:W-:-:S04]  /*b4e0*/  ISETP.NE.AND P1, PT, R0, 0x4, PT ;  /* 0x000000040000780c */ /* 0x000fc80003f25270 */
[----:B------:R-:W-:Y:S02]  /*b4f0*/  SEL R2, RZ, 0x1, P1 ;  /* 0x00000001ff027807 */ /* 0x000fe40000800000 */
[----:B------:R-:W-:Y:S02]  /*b500*/  SEL R0, R0, RZ, P1 ;  /* 0x000000ff00007207 */ /* 0x000fe40000800000 */
[----:B------:R-:W-:Y:S01]  /*b510*/  LOP3.LUT R2, R9, R2, RZ, 0x3c, !PT ;  /* 0x0000000209027212 */ /* 0x000fe200078e3cff */
[----:B-1----:R-:W-:Y:S06]  /*b520*/  @!P0 BRA `(.L_x_309) ;  /* 0x0000000000c88947 */ /* 0x002fec0003800000 */
.L_x_320:
[----:B------:R-:W-:Y:S01]  /*b530*/  IMAD R5, R0, 0x8, R5 ;  /* 0x0000000800057824 */ /* 0x000fe200078e0205 */
[----:B------:R-:W-:-:S07]  /*b540*/  SHF.L.U32 R0, R2, 0x1f, RZ ;  /* 0x0000001f02007819 */ /* 0x000fce00000006ff */
.L_x_310:
[----:B--2---:R2:W3:Y:S02]  /*b550*/  SYNCS.PHASECHK.TRANS64.TRYWAIT P0, [R5+URZ], R0 ;  /* 0x00000000050075a7 */ /* 0x0044e4000800017f */
[----:B---3--:R-:W-:Y:S05]  /*b560*/  @!P0 NANOSLEEP.SYNCS 0x989680 ;  /* 0x009896800000895d */ /* 0x008fea0003900000 */
[----:B------:R-:W3:Y:S02]  /*b570*/  @!P0 SYNCS.PHASECHK.TRANS64 P0, [R5+URZ], R0 ;  /* 0x00000000050085a7 */ /* 0x000ee4000800007f */
[----:B---3--:R-:W-:Y:S05]  /*b580*/  @!P0 BRA `(.L_x_310) ;  /* 0xfffffffc00f08947 */ /* 0x008fea000383ffff */
.L_x_305:
[----:B------:R-:W-:Y:S05]  /*b590*/  BSYNC B0 ;  /* 0x0000000000007941 */ /* 0x000fea0003800000 */
.L_x_304:
[----:B------:R-:W-:Y:S05]  /*b5a0*/  EXIT ;  /* 0x000000000000794d */ /* 0x000fea0003800000 */
.L_x_17:
[----:B---3--:R3:W4:Y:S02]  /*b5b0*/  SYNCS.PHASECHK.TRANS64.TRYWAIT P1, [R3+URZ], R0 ;  /* 0x00000000030075a7 */ /* 0x008724000802017f */
[----:B----4-:R-:W-:Y:S05]  /*b5c0*/  @!P1 NANOSLEEP.SYNCS 0x989680 ;  /* 0x009896800000995d */ /* 0x010fea0003900000 */
[----:B------:R-:W4:Y:S02]  /*b5d0*/  @!P1 SYNCS.PHASECHK.TRANS64 P1, [R3+URZ], R0 ;  /* 0x00000000030095a7 */ /* 0x000f24000802007f */
[----:B----4-:R-:W-:Y:S05]  /*b5e0*/  @!P1 BRA `(.L_x_17) ;  /* 0xfffffffc00f09947 */ /* 0x010fea000383ffff */
[----:B------:R-:W-:Y:S05]  /*b5f0*/  BRA `(.L_x_16) ;  /* 0xffffff5c00047947 */ /* 0x000fea000383ffff */
.L_x_22:
[----:B-1----:R-:W-:-:S04]  /*b600*/  IMAD.U32 R4, RZ, RZ, UR8 ;  /* 0x00000008ff047e24 */ /* 0x002fc8000f8e00ff */
[----:B------:R1:W2:Y:S03]  /*b610*/  SYNCS.PHASECHK.TRANS64.TRYWAIT P1, [R4+URZ], R3 ;  /* 0x00000003040075a7 */ /* 0x0002a6000802017f */
[----:B--2---:R-:W-:Y:S05]  /*b620*/  @!P1 NANOSLEEP.SYNCS 0x989680 ;  /* 0x009896800000995d */ /* 0x004fea0003900000 */
[----:B------:R-:W2:Y:S02]  /*b630*/  @!P1 SYNCS.PHASECHK.TRANS64 P1, [R4+URZ], R3 ;  /* 0x00000003040095a7 */ /* 0x000ea4000802007f */
[----:B--2---:R-:W-:Y:S05]  /*b640*/  @!P1 BRA `(.L_x_22) ;  /* 0xfffffffc00ec9947 */ /* 0x004fea000383ffff */
[----:B------:R-:W-:Y:S05]  /*b650*/  BRA `(.L_x_21) ;  /* 0xffffff5c00f07947 */ /* 0x000fea000383ffff */
.L_x_291:
[----:B------:R-:W-:Y:S01]  /*b660*/  BSSY B1, `(.L_x_311) ;  /* 0x0000006000017945 */ /* 0x000fe20003800000 */
[----:B------:R-:W-:-:S07]  /*b670*/  IMAD.MOV.U32 R15, RZ, RZ, -0x1 ;  /* 0xffffffffff0f7424 */ /* 0x000fce00078e00ff */
[----:B------:R-:W-:Y:S05]  /*b680*/  WARPSYNC.COLLECTIVE R15, `(.L_x_312) ;  /* 0x000000000f0c7348 */ /* 0x000fea0003c00000 */
[----:B------:R-:W-:Y:S02]  /*b690*/  ELECT P6, UR62, PT ;  /* 0x00000000003e782f */ /* 0x000fe400038c0000 */
[----:B------:R-:W-:Y:S01]  /*b6a0*/  MOV R14, UR62 ;  /* 0x0000003e000e7c02 */ /* 0x000fe20008000f00 */
[----:B------:R-:W-:Y:S10]  /*b6b0*/  ENDCOLLECTIVE ;  /* 0x000000000000791b */ /* 0x000ff40003800000 */
.L_x_312:
[----:B------:R-:W-:Y:S05]  /*b6c0*/  BSYNC B1 ;  /* 0x0000000000017941 */ /* 0x000fea0003800000 */
.L_x_311:
[----:B------:R-:W-:Y:S05]  /*b6d0*/  BRA `(.L_x_313) ;  /* 0xfffffff000447947 */ /* 0x000fea000383ffff */
.L_x_294:
[----:B0-----:R0:W1:Y:S02]  /*b6e0*/  SYNCS.PHASECHK.TRANS64.TRYWAIT P1, [R12+URZ+0x20], R7 ;  /* 0x000020070c0075a7 */ /* 0x001064000802017f */
[----:B-1----:R-:W-:Y:S05]  /*b6f0*/  @!P1 NANOSLEEP.SYNCS 0x989680 ;  /* 0x009896800000995d */ /* 0x002fea0003900000 */
[----:B------:R-:W1:Y:S02]  /*b700*/  @!P1 SYNCS.PHASECHK.TRANS64 P1, [R12+URZ+0x20], R7 ;  /* 0x000020070c0095a7 */ /* 0x000e64000802007f */
[----:B-1----:R-:W-:Y:S05]  /*b710*/  @!P1 BRA `(.L_x_294) ;  /* 0xfffffffc00f09947 */ /* 0x002fea000383ffff */
[----:B------:R-:W-:Y:S05]  /*b720*/  BRA `(.L_x_314) ;  /* 0xfffffff000787947 */ /* 0x000fea000383ffff */
.L_x_303:
[----:B------:R-:W-:Y:S01]  /*b730*/  BSSY B0, `(.L_x_315) ;  /* 0x0000006000007945 */ /* 0x000fe20003800000 */
[----:B------:R-:W-:-:S07]  /*b740*/  IMAD.MOV.U32 R15, RZ, RZ, -0x1 ;  /* 0xffffffffff0f7424 */ /* 0x000fce00078e00ff */
[----:B------:R-:W-:Y:S05]  /*b750*/  WARPSYNC.COLLECTIVE R15, `(.L_x_316) ;  /* 0x000000000f0c7348 */ /* 0x000fea0003c00000 */
[----:B------:R-:W-:Y:S02]  /*b760*/  ELECT P6, UR62, PT ;  /* 0x00000000003e782f */ /* 0x000fe400038c0000 */
[----:B------:R-:W-:Y:S01]  /*b770*/  MOV R14, UR62 ;  /* 0x0000003e000e7c02 */ /* 0x000fe20008000f00 */
[----:B------:R-:W-:Y:S10]  /*b780*/  ENDCOLLECTIVE ;  /* 0x000000000000791b */ /* 0x000ff40003800000 */
.L_x_316:
[----:B------:R-:W-:Y:S05]  /*b790*/  BSYNC B0 ;  /* 0x0000000000007941 */ /* 0x000fea0003800000 */
.L_x_315:
[----:B------:R-:W-:Y:S05]  /*b7a0*/  BRA `(.L_x_317) ;  /* 0xfffffff800cc7947 */ /* 0x000fea000383ffff */
.L_x_307:
[----:B0-----:R0:W1:Y:S02]  /*b7b0*/  SYNCS.PHASECHK.TRANS64.TRYWAIT P0, [R7+URZ], R4 ;  /* 0x00000004070075a7 */ /* 0x001064000800017f */
[----:B-1----:R-:W-:Y:S05]  /*b7c0*/  @!P0 NANOSLEEP.SYNCS 0x989680 ;  /* 0x009896800000895d */ /* 0x002fea0003900000 */
[----:B------:R-:W1:Y:S02]  /*b7d0*/  @!P0 SYNCS.PHASECHK.TRANS64 P0, [R7+URZ], R4 ;  /* 0x00000004070085a7 */ /* 0x000e64000800007f */
[----:B-1----:R-:W-:Y:S05]  /*b7e0*/  @!P0 BRA `(.L_x_307) ;  /* 0xfffffffc00f08947 */ /* 0x002fea000383ffff */
[----:B------:R-:W-:Y:S05]  /*b7f0*/  BRA `(.L_x_318) ;  /* 0xfffffffc000c7947 */ /* 0x000fea000383ffff */
.L_x_308:
[----:B0-----:R0:W1:Y:S02]  /*b800*/  SYNCS.PHASECHK.TRANS64.TRYWAIT P0, [R6+URZ], R3 ;  /* 0x00000003060075a7 */ /* 0x001064000800017f */
[----:B-1----:R-:W-:Y:S05]  /*b810*/  @!P0 NANOSLEEP.SYNCS 0x989680 ;  /* 0x009896800000895d */ /* 0x002fea0003900000 */
[----:B------:R-:W1:Y:S02]  /*b820*/  @!P0 SYNCS.PHASECHK.TRANS64 P0, [R6+URZ], R3 ;  /* 0x00000003060085a7 */ /* 0x000e64000800007f */
[----:B-1----:R-:W-:Y:S05]  /*b830*/  @!P0 BRA `(.L_x_308) ;  /* 0xfffffffc00f08947 */ /* 0x002fea000383ffff */
[----:B------:R-:W-:Y:S05]  /*b840*/  BRA `(.L_x_319) ;  /* 0xfffffffc001c7947 */ /* 0x000fea000383ffff */
.L_x_309:
[----:B-1----:R1:W2:Y:S02]  /*b850*/  SYNCS.PHASECHK.TRANS64.TRYWAIT P0, [R7+URZ], R4 ;  /* 0x00000004070075a7 */ /* 0x0022a4000800017f */
[----:B--2---:R-:W-:Y:S05]  /*b860*/  @!P0 NANOSLEEP.SYNCS 0x989680 ;  /* 0x009896800000895d */ /* 0x004fea0003900000 */
[----:B------:R-:W2:Y:S02]  /*b870*/  @!P0 SYNCS.PHASECHK.TRANS64 P0, [R7+URZ], R4 ;  /* 0x00000004070085a7 */ /* 0x000ea4000800007f */
[----:B--2---:R-:W-:Y:S05]  /*b880*/  @!P0 BRA `(.L_x_309) ;  /* 0xfffffffc00f08947 */ /* 0x004fea000383ffff */
[----:B------:R-:W-:Y:S05]  /*b890*/  BRA `(.L_x_320) ;  /* 0xfffffffc00247947 */ /* 0x000fea000383ffff */
.L_x_321:
[----:B------:R-:W-:-:S00]  /*b8a0*/  BRA `(.L_x_321) ;  /* 0xfffffffc00fc7947 */ /* 0x000fc0000383ffff */
[----:B------:R-:W-:-:S00]  /*b8b0*/  NOP ;  /* 0x0000000000007918 */ /* 0x000fc00000000000 */
        /* <DEDUP_REMOVED lines=12> */
.L_x_322:


//--------------------- .nv.global.init           --------------------------
	.section	.nv.global.init,"aw",@progbits
.nv.global.init:
	.type		$str$22,@object
	.size		$str$22,($str$23 - $str$22)
$str$22:
        /*0000*/ 	.byte	0x6b, 0x5f, 0x74, 0x69, 0x6c, 0x65, 0x5f, 0x63, 0x6f, 0x75, 0x6e, 0x74, 0x20, 0x3e, 0x3d, 0x20
        /*0010*/ 	.byte	0x31, 0x00
	.type		$str$23,@object
	.size		$str$23,(__unnamed_1 - $str$23)
$str$23:
        /*0012*/ 	.byte	0x2f, 0x74, 0x6d, 0x70, 0x2f, 0x63, 0x75, 0x74, 0x6c, 0x61, 0x73, 0x73, 0x5f, 0x73, 0x77, 0x65
        /*0022*/ 	.byte	0x65, 0x70, 0x5f, 0x73, 0x72, 0x63, 0x2f, 0x69, 0x6e, 0x63, 0x6c, 0x75, 0x64, 0x65, 0x2f, 0x63
        /*0032*/ 	.byte	0x75, 0x74, 0x6c, 0x61, 0x73, 0x73, 0x2f, 0x67, 0x65, 0x6d, 0x6d, 0x2f, 0x63, 0x6f, 0x6c, 0x6c
        /*0042*/ 	.byte	0x65, 0x63, 0x74, 0x69, 0x76, 0x65, 0x2f, 0x73, 0x6d, 0x39, 0x30, 0x5f, 0x6d, 0x6d, 0x61, 0x5f
        /*0052*/ 	.byte	0x74, 0x6d, 0x61, 0x5f, 0x67, 0x6d, 0x6d, 0x61, 0x5f, 0x73, 0x73, 0x5f, 0x77, 0x61, 0x72, 0x70
        /*0062*/ 	.byte	0x73, 0x70, 0x65, 0x63, 0x69, 0x61, 0x6c, 0x69, 0x7a, 0x65, 0x64, 0x2e, 0x68, 0x70, 0x70, 0x00
	.type		__unnamed_1,@object
	.size		__unnamed_1,(.L_0 - __unnamed_1)
__unnamed_1:
        /*0072*/ 	.byte	0x76, 0x6f, 0x69, 0x64, 0x20, 0x63, 0x75, 0x74, 0x6c, 0x61, 0x73, 0x73, 0x3a, 0x3a, 0x67, 0x65
        /* <DEDUP_REMOVED lines=179> */
        /*0bb2*/ 	.byte	0x3a, 0x3a, 0x69, 0x64, 0x65, 0x6e, 0x74, 0x69, 0x74, 0x79, 0x5d, 0x00
.L_0:


//--------------------- .nv.shared._ZN7cutlass13device_kernelINS_4gemm6kernel13GemmUniversalIN4cute5tupleIJiiiiEEENS1_10collective13CollectiveMmaINS1_34MainloopSm90TmaGmmaWarpSpecializedILi4ENS5_IJNS4_1CILi1EEESB_SB_EEENS1_35KernelTmaWarpSpecializedCooperativeEEENS5_IJNSA_ILi128EEENSA_ILi256EEENSA_ILi64EEEEEENS_6half_tENS5_IJlSB_lEEESJ_SK_NS4_8TiledMMAINS4_8MMA_AtomIJNS4_4SM904GMMA26MMA_64x256x16_F32F16F16_SSILNSO_5MajorE0ELSQ_0ELNSO_7ScaleInE1ELSR_1EEEEEENS4_6LayoutINS5_IJNSA_ILi2EEESB_SB_EEENS5_IJSB_NSA_ILi0EEESX_EEEEENS5_IJNS4_10UnderscoreES10_S10_EEEEENS4_13SM90_TMA_LOADENS4_14ComposedLayoutINS4_7SwizzleILi3ELi4ELi3EEENS4_18smem_ptr_flag_bitsILi16EEENSU_INS5_IJNSA_ILi8EEESH_EEENS5_IJSH_SB_EEEEEEEvNS4_8identityES13_S1D_vS1E_EENS_8epilogue10collective6detail29Sm90TmaWarpSpecializedAdapterINS1H_15DefaultEpilogueISJ_SK_SK_NS1G_6thread17LinearCombinationISJ_Li1EffLNS1L_9ScaleType4KindE0ELNS_15FloatRoundStyleE2ESJ_EENS1_15EpilogueDefaultEEEEEvvEEEEvNT_6ParamsE --------------------------
	.section	.nv.shared._ZN7cutlass13device_kernelINS_4gemm6kernel13GemmUniversalIN4cute5tupleIJiiiiEEENS1_10collective13CollectiveMmaINS1_34MainloopSm90TmaGmmaWarpSpecializedILi4ENS5_IJNS4_1CILi1EEESB_SB_EEENS1_35KernelTmaWarpSpecializedCooperativeEEENS5_IJNSA_ILi128EEENSA_ILi256EEENSA_ILi64EEEEEENS_6half_tENS5_IJlSB_lEEESJ_SK_NS4_8TiledMMAINS4_8MMA_AtomIJNS4_4SM904GMMA26MMA_64x256x16_F32F16F16_SSILNSO_5MajorE0ELSQ_0ELNSO_7ScaleInE1ELSR_1EEEEEENS4_6LayoutINS5_IJNSA_ILi2EEESB_SB_EEENS5_IJSB_NSA_ILi0EEESX_EEEEENS5_IJNS4_10UnderscoreES10_S10_EEEEENS4_13SM90_TMA_LOADENS4_14ComposedLayoutINS4_7SwizzleILi3ELi4ELi3EEENS4_18smem_ptr_flag_bitsILi16EEENSU_INS5_IJNSA_ILi8EEESH_EEENS5_IJSH_SB_EEEEEEEvNS4_8identityES13_S1D_vS1E_EENS_8epilogue10collective6detail29Sm90TmaWarpSpecializedAdapterINS1H_15DefaultEpilogueISJ_SK_SK_NS1G_6thread17LinearCombinationISJ_Li1EffLNS1L_9ScaleType4KindE0ELNS_15FloatRoundStyleE2ESJ_EENS1_15EpilogueDefaultEEEEEvvEEEEvNT_6ParamsE,"aw",@nobits
	.sectionflags	@""
	.align	16
	.zero		1024


//--------------------- .nv.shared.reserved.0     --------------------------
	.section	.nv.shared.reserved.0,"aw",@nobits
	.weak		__nv_reservedSMEM_offset_0_alias
	.size		__nv_reservedSMEM_offset_0_alias, 0, 0
	.other		__nv_reservedSMEM_offset_0_alias,@"STO_CUDA_RESERVED_SHARED STV_DEFAULT"
__nv_reservedSMEM_offset_0_alias:
	.zero		0


//--------------------- .nv.global                --------------------------
	.section	.nv.global,"aw",@nobits
.nv.global:
	.type		_ZN40_INTERNAL_5145cc4f_4_k_cu_7c5aaf67_257724cute1_E,@object
	.size		_ZN40_INTERNAL_5145cc4f_4_k_cu_7c5aaf67_257724cute1_E,(_ZN40_INTERNAL_5145cc4f_4_k_cu_7c5aaf67_257724cuda3std3__45__cpo6cbeginE - _ZN40_INTERNAL_5145cc4f_4_k_cu_7c5aaf67_257724cute1_E)
_ZN40_INTERNAL_5145cc4f_4_k_cu_7c5aaf67_257724cute1_E:
	.zero		1
	.type		_ZN40_INTERNAL_5145cc4f_4_k_cu_7c5aaf67_257724cuda3std3__45__cpo6cbeginE,@object
	.size		_ZN40_INTERNAL_5145cc4f_4_k_cu_7c5aaf67_257724cuda3std3__45__cpo6cbeginE,(_ZN40_INTERNAL_5145cc4f_4_k_cu_7c5aaf67_257724cuda3std3__48in_placeE - _ZN40_INTERNAL_5145cc4f_4_k_cu_7c5aaf67_257724cuda3std3__45__cpo6cbeginE)
_ZN40_INTERNAL_5145cc4f_4_k_cu_7c5aaf67_257724cuda3std3__45__cpo6cbeginE:
	.zero		1
	.type		_ZN40_INTERNAL_5145cc4f_4_k_cu_7c5aaf67_257724cuda3std3__48in_placeE,@object
	.size		_ZN40_INTERNAL_5145cc4f_4_k_cu_7c5aaf67_257724cuda3std3__48in_placeE,(_ZN40_INTERNAL_5145cc4f_4_k_cu_7c5aaf67_257724cuda3std6ranges3__45__cpo9iter_moveE - _ZN40_INTERNAL_5145cc4f_4_k_cu_7c5aaf67_257724cuda3std3__48in_placeE)
_ZN40_INTERNAL_5145cc4f_4_k_cu_7c5aaf67_257724cuda3std3__48in_placeE:
	.zero		1
	.type		_ZN40_INTERNAL_5145cc4f_4_k_cu_7c5aaf67_257724cuda3std6ranges3__45__cpo9iter_moveE,@object
	.size		_ZN40_INTERNAL_5145cc4f_4_k_cu_7c5aaf67_257724cuda3std6ranges3__45__cpo9iter_moveE,(_ZN40_INTERNAL_5145cc4f_4_k_cu_7c5aaf67_257724cuda3std3__45__cpo5beginE - _ZN40_INTERNAL_5145cc4f_4_k_cu_7c5aaf67_257724cuda3std6ranges3__45__cpo9iter_moveE)
_ZN40_INTERNAL_5145cc4f_4_k_cu_7c5aaf67_257724cuda3std6ranges3__45__cpo9iter_moveE:
	.zero		1
	.type		_ZN40_INTERNAL_5145cc4f_4_k_cu_7c5aaf67_257724cuda3std3__45__cpo5beginE,@object
	.size		_ZN40_INTERNAL_5145cc4f_4_k_cu_7c5aaf67_257724cuda3std3__45__cpo5beginE,(_ZN40_INTERNAL_5145cc4f_4_k_cu_7c5aaf67_257724cuda3std3__442_GLOBAL__N__5145cc4f_4_k_cu_7c5aaf67_257726ignoreE - _ZN40_INTERNAL_5145cc4f_4_k_cu_7c5aaf67_257724cuda3std3__45__cpo5beginE)
_ZN40_INTERNAL_5145cc4f_4_k_cu_7c5aaf67_257724cuda3std3__45__cpo5beginE:
	.zero		1
	.type		_ZN40_INTERNAL_5145cc4f_4_k_cu_7c5aaf67_257724cuda3std3__442_GLOBAL__N__5145cc4f_4_k_cu_7c5aaf67_257726ignoreE,@object
	.size		_ZN40_INTERNAL_5145cc4f_4_k_cu_7c5aaf67_257724cuda3std3__442_GLOBAL__N__5145cc4f_4_k_cu_7c5aaf67_257726ignoreE,(_ZN40_INTERNAL_5145cc4f_4_k_cu_7c5aaf67_257724cute7productE - _ZN40_INTERNAL_5145cc4f_4_k_cu_7c5aaf67_257724cuda3std3__442_GLOBAL__N__5145cc4f_4_k_cu_7c5aaf67_257726ignoreE)
_ZN40_INTERNAL_5145cc4f_4_k_cu_7c5aaf67_257724cuda3std3__442_GLOBAL__N__5145cc4f_4_k_cu_7c5aaf67_257726ignoreE:
	.zero		1
	.type		_ZN40_INTERNAL_5145cc4f_4_k_cu_7c5aaf67_257724cute7productE,@object
	.size		_ZN40_INTERNAL_5145cc4f_4_k_cu_7c5aaf67_257724cute7productE,(_ZN40_INTERNAL_5145cc4f_4_k_cu_7c5aaf67_257724cuda3std3__45__cpo3endE - _ZN40_INTERNAL_5145cc4f_4_k_cu_7c5aaf67_257724cute7productE)
_ZN40_INTERNAL_5145cc4f_4_k_cu_7c5aaf67_257724cute7productE:
	.zero		1
	.type		_ZN40_INTERNAL_5145cc4f_4_k_cu_7c5aaf67_257724cuda3std3__45__cpo3endE,@object
	.size		_ZN40_INTERNAL_5145cc4f_4_k_cu_7c5aaf67_257724cuda3std3__45__cpo3endE,(_ZN40_INTERNAL_5145cc4f_4_k_cu_7c5aaf67_257724cuda3std3__419piecewise_constructE - _ZN40_INTERNAL_5145cc4f_4_k_cu_7c5aaf67_257724cuda3std3__45__cpo3endE)
_ZN40_INTERNAL_5145cc4f_4_k_cu_7c5aaf67_257724cuda3std3__45__cpo3endE:
	.zero		1
	.type		_ZN40_INTERNAL_5145cc4f_4_k_cu_7c5aaf67_257724cuda3std3__419piecewise_constructE,@object
	.size		_ZN40_INTERNAL_5145cc4f_4_k_cu_7c5aaf67_257724cuda3std3__419piecewise_constructE,(_ZN40_INTERNAL_5145cc4f_4_k_cu_7c5aaf67_257724cuda3std3__45__cpo4cendE - _ZN40_INTERNAL_5145cc4f_4_k_cu_7c5aaf67_257724cuda3std3__419piecewise_constructE)
_ZN40_INTERNAL_5145cc4f_4_k_cu_7c5aaf67_257724cuda3std3__419piecewise_constructE:
	.zero		1
	.type		_ZN40_INTERNAL_5145cc4f_4_k_cu_7c5aaf67_257724cuda3std3__45__cpo4cendE,@object
	.size		_ZN40_INTERNAL_5145cc4f_4_k_cu_7c5aaf67_257724cuda3std3__45__cpo4cendE,(_ZN40_INTERNAL_5145cc4f_4_k_cu_7c5aaf67_257724cuda3std6ranges3__45__cpo4swapE - _ZN40_INTERNAL_5145cc4f_4_k_cu_7c5aaf67_257724cuda3std3__45__cpo4cendE)
_ZN40_INTERNAL_5145cc4f_4_k_cu_7c5aaf67_257724cuda3std3__45__cpo4cendE:
	.zero		1
	.type		_ZN40_INTERNAL_5145cc4f_4_k_cu_7c5aaf67_257724cuda3std6ranges3__45__cpo4swapE,@object
	.size		_ZN40_INTERNAL_5145cc4f_4_k_cu_7c5aaf67_257724cuda3std6ranges3__45__cpo4swapE,(.L_8 - _ZN40_INTERNAL_5145cc4f_4_k_cu_7c5aaf67_257724cuda3std6ranges3__45__cpo4swapE)
_ZN40_INTERNAL_5145cc4f_4_k_cu_7c5aaf67_257724cuda3std6ranges3__45__cpo4swapE:
	.zero		1
.L_8:


//--------------------- .nv.constant0._ZN7cutlass13device_kernelINS_4gemm6kernel13GemmUniversalIN4cute5tupleIJiiiiEEENS1_10collective13CollectiveMmaINS1_34MainloopSm90TmaGmmaWarpSpecializedILi4ENS5_IJNS4_1CILi1EEESB_SB_EEENS1_35KernelTmaWarpSpecializedCooperativeEEENS5_IJNSA_ILi128EEENSA_ILi256EEENSA_ILi64EEEEEENS_6half_tENS5_IJlSB_lEEESJ_SK_NS4_8TiledMMAINS4_8MMA_AtomIJNS4_4SM904GMMA26MMA_64x256x16_F32F16F16_SSILNSO_5MajorE0ELSQ_0ELNSO_7ScaleInE1ELSR_1EEEEEENS4_6LayoutINS5_IJNSA_ILi2EEESB_SB_EEENS5_IJSB_NSA_ILi0EEESX_EEEEENS5_IJNS4_10UnderscoreES10_S10_EEEEENS4_13SM90_TMA_LOADENS4_14ComposedLayoutINS4_7SwizzleILi3ELi4ELi3EEENS4_18smem_ptr_flag_bitsILi16EEENSU_INS5_IJNSA_ILi8EEESH_EEENS5_IJSH_SB_EEEEEEEvNS4_8identityES13_S1D_vS1E_EENS_8epilogue10collective6detail29Sm90TmaWarpSpecializedAdapterINS1H_15DefaultEpilogueISJ_SK_SK_NS1G_6thread17LinearCombinationISJ_Li1EffLNS1L_9ScaleType4KindE0ELNS_15FloatRoundStyleE2ESJ_EENS1_15EpilogueDefaultEEEEEvvEEEEvNT_6ParamsE --------------------------
	.section	.nv.constant0._ZN7cutlass13device_kernelINS_4gemm6kernel13GemmUniversalIN4cute5tupleIJiiiiEEENS1_10collective13CollectiveMmaINS1_34MainloopSm90TmaGmmaWarpSpecializedILi4ENS5_IJNS4_1CILi1EEESB_SB_EEENS1_35KernelTmaWarpSpecializedCooperativeEEENS5_IJNSA_ILi128EEENSA_ILi256EEENSA_ILi64EEEEEENS_6half_tENS5_IJlSB_lEEESJ_SK_NS4_8TiledMMAINS4_8MMA_AtomIJNS4_4SM904GMMA26MMA_64x256x16_F32F16F16_SSILNSO_5MajorE0ELSQ_0ELNSO_7ScaleInE1ELSR_1EEEEEENS4_6LayoutINS5_IJNSA_ILi2EEESB_SB_EEENS5_IJSB_NSA_ILi0EEESX_EEEEENS5_IJNS4_10UnderscoreES10_S10_EEEEENS4_13SM90_TMA_LOADENS4_14ComposedLayoutINS4_7SwizzleILi3ELi4ELi3EEENS4_18smem_ptr_flag_bitsILi16EEENSU_INS5_IJNSA_ILi8EEESH_EEENS5_IJSH_SB_EEEEEEEvNS4_8identityES13_S1D_vS1E_EENS_8epilogue10collective6detail29Sm90TmaWarpSpecializedAdapterINS1H_15DefaultEpilogueISJ_SK_SK_NS1G_6thread17LinearCombinationISJ_Li1EffLNS1L_9ScaleType4KindE0ELNS_15FloatRoundStyleE2ESJ_EENS1_15EpilogueDefaultEEEEEvvEEEEvNT_6ParamsE,"a",@progbits
	.sectionflags	@""
	.align	4
.nv.constant0._ZN7cutlass13device_kernelINS_4gemm6kernel13GemmUniversalIN4cute5tupleIJiiiiEEENS1_10collective13CollectiveMmaINS1_34MainloopSm90TmaGmmaWarpSpecializedILi4ENS5_IJNS4_1CILi1EEESB_SB_EEENS1_35KernelTmaWarpSpecializedCooperativeEEENS5_IJNSA_ILi128EEENSA_ILi256EEENSA_ILi64EEEEEENS_6half_tENS5_IJlSB_lEEESJ_SK_NS4_8TiledMMAINS4_8MMA_AtomIJNS4_4SM904GMMA26MMA_64x256x16_F32F16F16_SSILNSO_5MajorE0ELSQ_0ELNSO_7ScaleInE1ELSR_1EEEEEENS4_6LayoutINS5_IJNSA_ILi2EEESB_SB_EEENS5_IJSB_NSA_ILi0EEESX_EEEEENS5_IJNS4_10UnderscoreES10_S10_EEEEENS4_13SM90_TMA_LOADENS4_14ComposedLayoutINS4_7SwizzleILi3ELi4ELi3EEENS4_18smem_ptr_flag_bitsILi16EEENSU_INS5_IJNSA_ILi8EEESH_EEENS5_IJSH_SB_EEEEEEEvNS4_8identityES13_S1D_vS1E_EENS_8epilogue10collective6detail29Sm90TmaWarpSpecializedAdapterINS1H_15DefaultEpilogueISJ_SK_SK_NS1G_6thread17LinearCombinationISJ_Li1EffLNS1L_9ScaleType4KindE0ELNS_15FloatRoundStyleE2ESJ_EENS1_15EpilogueDefaultEEEEEvvEEEEvNT_6ParamsE:
	.zero		1664


//--------------------- SYMBOLS --------------------------

	.type		.nv.reservedSmem.offset0,@object
	.size		.nv.reservedSmem.offset0,0x4
	.type		__assertfail,@function
